//
// Generated by NVIDIA NVVM Compiler
//
// Compiler Build ID: CL-36424714
// Cuda compilation tools, release 13.0, V13.0.88
// Based on NVVM 20.0.0
//

.version 9.0
.target sm_100
.address_size 64

	// .globl	_Z11ffn_fuse_23P13__nv_bfloat16S0_S0_S0_jjjf
.extern .func  (.param .b32 func_retval0) vprintf
(
	.param .b64 vprintf_param_0,
	.param .b64 vprintf_param_1
)
;
// _ZZ11ffn_fuse_23P13__nv_bfloat16S0_S0_S0_jjjfE13mat_up_shared has been demoted
// _ZZ11ffn_fuse_23P13__nv_bfloat16S0_S0_S0_jjjfE8warp_sum has been demoted
.global .align 1 .b8 $str[12] = {72, 73, 44, 32, 89, 32, 61, 32, 37, 100, 10};

.visible .entry _Z11ffn_fuse_23P13__nv_bfloat16S0_S0_S0_jjjf(
	.param .u64 .ptr .align 1 _Z11ffn_fuse_23P13__nv_bfloat16S0_S0_S0_jjjf_param_0,
	.param .u64 .ptr .align 1 _Z11ffn_fuse_23P13__nv_bfloat16S0_S0_S0_jjjf_param_1,
	.param .u64 .ptr .align 1 _Z11ffn_fuse_23P13__nv_bfloat16S0_S0_S0_jjjf_param_2,
	.param .u64 .ptr .align 1 _Z11ffn_fuse_23P13__nv_bfloat16S0_S0_S0_jjjf_param_3,
	.param .u32 _Z11ffn_fuse_23P13__nv_bfloat16S0_S0_S0_jjjf_param_4,
	.param .u32 _Z11ffn_fuse_23P13__nv_bfloat16S0_S0_S0_jjjf_param_5,
	.param .u32 _Z11ffn_fuse_23P13__nv_bfloat16S0_S0_S0_jjjf_param_6,
	.param .f32 _Z11ffn_fuse_23P13__nv_bfloat16S0_S0_S0_jjjf_param_7
)
{
	.local .align 16 .b8 	__local_depot0[48];
	.reg .b64 	%SP;
	.reg .b64 	%SPL;
	.reg .pred 	%p<43>;
	.reg .b16 	%rs<147>;
	.reg .b32 	%r<252>;
	.reg .b32 	%f<115>;
	.reg .b64 	%rd<116>;
	// demoted variable
	.shared .align 16 .b8 _ZZ11ffn_fuse_23P13__nv_bfloat16S0_S0_S0_jjjfE13mat_up_shared[256];
	// demoted variable
	.shared .align 4 .b8 _ZZ11ffn_fuse_23P13__nv_bfloat16S0_S0_S0_jjjfE8warp_sum[128];
	mov.u64 	%SPL, __local_depot0;
	cvta.local.u64 	%SP, %SPL;
	ld.param.u64 	%rd13, [_Z11ffn_fuse_23P13__nv_bfloat16S0_S0_S0_jjjf_param_0];
	ld.param.u64 	%rd14, [_Z11ffn_fuse_23P13__nv_bfloat16S0_S0_S0_jjjf_param_1];
	ld.param.u64 	%rd11, [_Z11ffn_fuse_23P13__nv_bfloat16S0_S0_S0_jjjf_param_2];
	ld.param.u32 	%r84, [_Z11ffn_fuse_23P13__nv_bfloat16S0_S0_S0_jjjf_param_4];
	ld.param.u32 	%r85, [_Z11ffn_fuse_23P13__nv_bfloat16S0_S0_S0_jjjf_param_5];
	ld.param.u32 	%r86, [_Z11ffn_fuse_23P13__nv_bfloat16S0_S0_S0_jjjf_param_6];
	ld.param.f32 	%f20, [_Z11ffn_fuse_23P13__nv_bfloat16S0_S0_S0_jjjf_param_7];
	cvta.to.global.u64 	%rd1, %rd13;
	cvta.to.global.u64 	%rd2, %rd14;
	add.u64 	%rd3, %SPL, 0;
	mov.u32 	%r87, %ctaid.y;
	shl.b32 	%r88, %r87, 5;
	mov.u32 	%r1, %tid.y;
	add.s32 	%r2, %r88, %r1;
	mov.u32 	%r3, %tid.x;
	cvt.u64.u32 	%rd4, %r2;
	mov.b32 	%r89, 0;
	st.local.v4.u32 	[%rd3], {%r89, %r89, %r89, %r89};
	st.local.v4.u32 	[%rd3+16], {%r89, %r89, %r89, %r89};
	setp.eq.s32 	%p1, %r84, 0;
	@%p1 bra 	$L__BB0_74;
	and.b32  	%r4, %r84, 7;
	setp.lt.u32 	%p2, %r84, 8;
	mov.b16 	%rs122, 0;
	mov.b32 	%r231, 0;
	@%p2 bra 	$L__BB0_20;
	and.b32  	%r231, %r84, -8;
	mov.b16 	%rs122, 0;
	mov.b32 	%r229, 0;
$L__BB0_3:
	.pragma "nounroll";
	mul.lo.s32 	%r7, %r229, %r86;
	cvt.u64.u32 	%rd16, %r7;
	add.s64 	%rd17, %rd16, %rd4;
	shl.b64 	%rd18, %rd17, 1;
	add.s64 	%rd19, %rd1, %rd18;
	ld.global.u16 	%rs30, [%rd19];
	// begin inline asm
	{ cvt.f32.bf16 %f21, %rs30;}

	// end inline asm
	setp.leu.f32 	%p3, %f21, %f20;
	shr.u32 	%r92, %r229, 5;
	mul.wide.u32 	%rd20, %r92, 4;
	add.s64 	%rd5, %rd3, %rd20;
	@%p3 bra 	$L__BB0_5;
	and.b32  	%r93, %r229, 24;
	mov.b32 	%r94, 1;
	shl.b32 	%r95, %r94, %r93;
	ld.local.u32 	%r96, [%rd5];
	or.b32  	%r97, %r96, %r95;
	st.local.u32 	[%rd5], %r97;
	mov.b16 	%rs122, 1;
$L__BB0_5:
	add.s32 	%r8, %r7, %r86;
	cvt.u64.u32 	%rd21, %r8;
	add.s64 	%rd22, %rd21, %rd4;
	shl.b64 	%rd23, %rd22, 1;
	add.s64 	%rd24, %rd1, %rd23;
	ld.global.u16 	%rs32, [%rd24];
	// begin inline asm
	{ cvt.f32.bf16 %f22, %rs32;}

	// end inline asm
	setp.leu.f32 	%p4, %f22, %f20;
	@%p4 bra 	$L__BB0_7;
	add.s32 	%r98, %r229, 1;
	and.b32  	%r99, %r98, 25;
	mov.b32 	%r100, 1;
	shl.b32 	%r101, %r100, %r99;
	ld.local.u32 	%r102, [%rd5];
	or.b32  	%r103, %r102, %r101;
	st.local.u32 	[%rd5], %r103;
	mov.b16 	%rs122, 1;
$L__BB0_7:
	add.s32 	%r9, %r8, %r86;
	cvt.u64.u32 	%rd25, %r9;
	add.s64 	%rd26, %rd25, %rd4;
	shl.b64 	%rd27, %rd26, 1;
	add.s64 	%rd28, %rd1, %rd27;
	ld.global.u16 	%rs34, [%rd28];
	// begin inline asm
	{ cvt.f32.bf16 %f23, %rs34;}

	// end inline asm
	setp.leu.f32 	%p5, %f23, %f20;
	@%p5 bra 	$L__BB0_9;
	add.s32 	%r104, %r229, 2;
	and.b32  	%r105, %r104, 26;
	mov.b32 	%r106, 1;
	shl.b32 	%r107, %r106, %r105;
	ld.local.u32 	%r108, [%rd5];
	or.b32  	%r109, %r108, %r107;
	st.local.u32 	[%rd5], %r109;
	mov.b16 	%rs122, 1;
$L__BB0_9:
	add.s32 	%r10, %r9, %r86;
	cvt.u64.u32 	%rd29, %r10;
	add.s64 	%rd30, %rd29, %rd4;
	shl.b64 	%rd31, %rd30, 1;
	add.s64 	%rd32, %rd1, %rd31;
	ld.global.u16 	%rs36, [%rd32];
	// begin inline asm
	{ cvt.f32.bf16 %f24, %rs36;}

	// end inline asm
	setp.leu.f32 	%p6, %f24, %f20;
	@%p6 bra 	$L__BB0_11;
	add.s32 	%r110, %r229, 3;
	and.b32  	%r111, %r110, 27;
	mov.b32 	%r112, 1;
	shl.b32 	%r113, %r112, %r111;
	ld.local.u32 	%r114, [%rd5];
	or.b32  	%r115, %r114, %r113;
	st.local.u32 	[%rd5], %r115;
	mov.b16 	%rs122, 1;
$L__BB0_11:
	add.s32 	%r11, %r10, %r86;
	cvt.u64.u32 	%rd33, %r11;
	add.s64 	%rd34, %rd33, %rd4;
	shl.b64 	%rd35, %rd34, 1;
	add.s64 	%rd36, %rd1, %rd35;
	ld.global.u16 	%rs38, [%rd36];
	// begin inline asm
	{ cvt.f32.bf16 %f25, %rs38;}

	// end inline asm
	setp.leu.f32 	%p7, %f25, %f20;
	@%p7 bra 	$L__BB0_13;
	add.s32 	%r116, %r229, 4;
	and.b32  	%r117, %r116, 28;
	mov.b32 	%r118, 1;
	shl.b32 	%r119, %r118, %r117;
	ld.local.u32 	%r120, [%rd5];
	or.b32  	%r121, %r120, %r119;
	st.local.u32 	[%rd5], %r121;
	mov.b16 	%rs122, 1;
$L__BB0_13:
	add.s32 	%r12, %r11, %r86;
	cvt.u64.u32 	%rd37, %r12;
	add.s64 	%rd38, %rd37, %rd4;
	shl.b64 	%rd39, %rd38, 1;
	add.s64 	%rd40, %rd1, %rd39;
	ld.global.u16 	%rs40, [%rd40];
	// begin inline asm
	{ cvt.f32.bf16 %f26, %rs40;}

	// end inline asm
	setp.leu.f32 	%p8, %f26, %f20;
	@%p8 bra 	$L__BB0_15;
	add.s32 	%r122, %r229, 5;
	and.b32  	%r123, %r122, 29;
	mov.b32 	%r124, 1;
	shl.b32 	%r125, %r124, %r123;
	ld.local.u32 	%r126, [%rd5];
	or.b32  	%r127, %r126, %r125;
	st.local.u32 	[%rd5], %r127;
	mov.b16 	%rs122, 1;
$L__BB0_15:
	add.s32 	%r13, %r12, %r86;
	cvt.u64.u32 	%rd41, %r13;
	add.s64 	%rd42, %rd41, %rd4;
	shl.b64 	%rd43, %rd42, 1;
	add.s64 	%rd44, %rd1, %rd43;
	ld.global.u16 	%rs42, [%rd44];
	// begin inline asm
	{ cvt.f32.bf16 %f27, %rs42;}

	// end inline asm
	setp.leu.f32 	%p9, %f27, %f20;
	@%p9 bra 	$L__BB0_17;
	add.s32 	%r128, %r229, 6;
	and.b32  	%r129, %r128, 30;
	mov.b32 	%r130, 1;
	shl.b32 	%r131, %r130, %r129;
	ld.local.u32 	%r132, [%rd5];
	or.b32  	%r133, %r132, %r131;
	st.local.u32 	[%rd5], %r133;
	mov.b16 	%rs122, 1;
$L__BB0_17:
	add.s32 	%r134, %r13, %r86;
	cvt.u64.u32 	%rd45, %r134;
	add.s64 	%rd46, %rd45, %rd4;
	shl.b64 	%rd47, %rd46, 1;
	add.s64 	%rd48, %rd1, %rd47;
	ld.global.u16 	%rs44, [%rd48];
	// begin inline asm
	{ cvt.f32.bf16 %f28, %rs44;}

	// end inline asm
	setp.leu.f32 	%p10, %f28, %f20;
	@%p10 bra 	$L__BB0_19;
	add.s32 	%r135, %r229, 7;
	and.b32  	%r136, %r135, 31;
	mov.b32 	%r137, 1;
	shl.b32 	%r138, %r137, %r136;
	ld.local.u32 	%r139, [%rd5];
	or.b32  	%r140, %r139, %r138;
	st.local.u32 	[%rd5], %r140;
	mov.b16 	%rs122, 1;
$L__BB0_19:
	add.s32 	%r229, %r229, 8;
	setp.ne.s32 	%p11, %r229, %r231;
	@%p11 bra 	$L__BB0_3;
$L__BB0_20:
	setp.eq.s32 	%p12, %r4, 0;
	@%p12 bra 	$L__BB0_41;
	and.b32  	%r16, %r84, 3;
	setp.lt.u32 	%p13, %r4, 4;
	@%p13 bra 	$L__BB0_31;
	mul.lo.s32 	%r17, %r231, %r86;
	cvt.u64.u32 	%rd49, %r17;
	add.s64 	%rd50, %rd49, %rd4;
	shl.b64 	%rd51, %rd50, 1;
	add.s64 	%rd52, %rd1, %rd51;
	ld.global.u16 	%rs47, [%rd52];
	// begin inline asm
	{ cvt.f32.bf16 %f29, %rs47;}

	// end inline asm
	setp.leu.f32 	%p14, %f29, %f20;
	@%p14 bra 	$L__BB0_24;
	and.b32  	%r141, %r231, 31;
	mov.b32 	%r142, 1;
	shl.b32 	%r143, %r142, %r141;
	shr.u32 	%r144, %r231, 5;
	mul.wide.u32 	%rd53, %r144, 4;
	add.s64 	%rd54, %rd3, %rd53;
	ld.local.u32 	%r145, [%rd54];
	or.b32  	%r146, %r145, %r143;
	st.local.u32 	[%rd54], %r146;
	mov.b16 	%rs122, 1;
$L__BB0_24:
	add.s32 	%r18, %r17, %r86;
	cvt.u64.u32 	%rd55, %r18;
	add.s64 	%rd56, %rd55, %rd4;
	shl.b64 	%rd57, %rd56, 1;
	add.s64 	%rd58, %rd1, %rd57;
	ld.global.u16 	%rs49, [%rd58];
	// begin inline asm
	{ cvt.f32.bf16 %f30, %rs49;}

	// end inline asm
	setp.leu.f32 	%p15, %f30, %f20;
	@%p15 bra 	$L__BB0_26;
	add.s32 	%r147, %r231, 1;
	and.b32  	%r148, %r147, 31;
	mov.b32 	%r149, 1;
	shl.b32 	%r150, %r149, %r148;
	shr.u32 	%r151, %r147, 5;
	mul.wide.u32 	%rd59, %r151, 4;
	add.s64 	%rd60, %rd3, %rd59;
	ld.local.u32 	%r152, [%rd60];
	or.b32  	%r153, %r152, %r150;
	st.local.u32 	[%rd60], %r153;
	mov.b16 	%rs122, 1;
$L__BB0_26:
	add.s32 	%r19, %r18, %r86;
	cvt.u64.u32 	%rd61, %r19;
	add.s64 	%rd62, %rd61, %rd4;
	shl.b64 	%rd63, %rd62, 1;
	add.s64 	%rd64, %rd1, %rd63;
	ld.global.u16 	%rs51, [%rd64];
	// begin inline asm
	{ cvt.f32.bf16 %f31, %rs51;}

	// end inline asm
	setp.leu.f32 	%p16, %f31, %f20;
	@%p16 bra 	$L__BB0_28;
	add.s32 	%r154, %r231, 2;
	and.b32  	%r155, %r154, 31;
	mov.b32 	%r156, 1;
	shl.b32 	%r157, %r156, %r155;
	shr.u32 	%r158, %r154, 5;
	mul.wide.u32 	%rd65, %r158, 4;
	add.s64 	%rd66, %rd3, %rd65;
	ld.local.u32 	%r159, [%rd66];
	or.b32  	%r160, %r159, %r157;
	st.local.u32 	[%rd66], %r160;
	mov.b16 	%rs122, 1;
$L__BB0_28:
	add.s32 	%r161, %r19, %r86;
	cvt.u64.u32 	%rd67, %r161;
	add.s64 	%rd68, %rd67, %rd4;
	shl.b64 	%rd69, %rd68, 1;
	add.s64 	%rd70, %rd1, %rd69;
	ld.global.u16 	%rs53, [%rd70];
	// begin inline asm
	{ cvt.f32.bf16 %f32, %rs53;}

	// end inline asm
	setp.leu.f32 	%p17, %f32, %f20;
	@%p17 bra 	$L__BB0_30;
	add.s32 	%r162, %r231, 3;
	and.b32  	%r163, %r162, 31;
	mov.b32 	%r164, 1;
	shl.b32 	%r165, %r164, %r163;
	shr.u32 	%r166, %r162, 5;
	mul.wide.u32 	%rd71, %r166, 4;
	add.s64 	%rd72, %rd3, %rd71;
	ld.local.u32 	%r167, [%rd72];
	or.b32  	%r168, %r167, %r165;
	st.local.u32 	[%rd72], %r168;
	mov.b16 	%rs122, 1;
$L__BB0_30:
	add.s32 	%r231, %r231, 4;
$L__BB0_31:
	setp.eq.s32 	%p18, %r16, 0;
	@%p18 bra 	$L__BB0_41;
	setp.eq.s32 	%p19, %r16, 1;
	@%p19 bra 	$L__BB0_38;
	mul.lo.s32 	%r22, %r231, %r86;
	cvt.u64.u32 	%rd73, %r22;
	add.s64 	%rd74, %rd73, %rd4;
	shl.b64 	%rd75, %rd74, 1;
	add.s64 	%rd76, %rd1, %rd75;
	ld.global.u16 	%rs56, [%rd76];
	// begin inline asm
	{ cvt.f32.bf16 %f33, %rs56;}

	// end inline asm
	setp.leu.f32 	%p20, %f33, %f20;
	@%p20 bra 	$L__BB0_35;
	and.b32  	%r169, %r231, 31;
	mov.b32 	%r170, 1;
	shl.b32 	%r171, %r170, %r169;
	shr.u32 	%r172, %r231, 5;
	mul.wide.u32 	%rd77, %r172, 4;
	add.s64 	%rd78, %rd3, %rd77;
	ld.local.u32 	%r173, [%rd78];
	or.b32  	%r174, %r173, %r171;
	st.local.u32 	[%rd78], %r174;
	mov.b16 	%rs122, 1;
$L__BB0_35:
	add.s32 	%r175, %r22, %r86;
	cvt.u64.u32 	%rd79, %r175;
	add.s64 	%rd80, %rd79, %rd4;
	shl.b64 	%rd81, %rd80, 1;
	add.s64 	%rd82, %rd1, %rd81;
	ld.global.u16 	%rs58, [%rd82];
	// begin inline asm
	{ cvt.f32.bf16 %f34, %rs58;}

	// end inline asm
	setp.leu.f32 	%p21, %f34, %f20;
	@%p21 bra 	$L__BB0_37;
	add.s32 	%r176, %r231, 1;
	and.b32  	%r177, %r176, 31;
	mov.b32 	%r178, 1;
	shl.b32 	%r179, %r178, %r177;
	shr.u32 	%r180, %r176, 5;
	mul.wide.u32 	%rd83, %r180, 4;
	add.s64 	%rd84, %rd3, %rd83;
	ld.local.u32 	%r181, [%rd84];
	or.b32  	%r182, %r181, %r179;
	st.local.u32 	[%rd84], %r182;
	mov.b16 	%rs122, 1;
$L__BB0_37:
	add.s32 	%r231, %r231, 2;
$L__BB0_38:
	and.b32  	%r183, %r84, 1;
	setp.eq.b32 	%p22, %r183, 1;
	not.pred 	%p23, %p22;
	@%p23 bra 	$L__BB0_41;
	mul.lo.s32 	%r184, %r231, %r86;
	cvt.u64.u32 	%rd85, %r184;
	add.s64 	%rd86, %rd85, %rd4;
	shl.b64 	%rd87, %rd86, 1;
	add.s64 	%rd88, %rd1, %rd87;
	ld.global.u16 	%rs60, [%rd88];
	// begin inline asm
	{ cvt.f32.bf16 %f35, %rs60;}

	// end inline asm
	setp.leu.f32 	%p24, %f35, %f20;
	@%p24 bra 	$L__BB0_41;
	and.b32  	%r185, %r231, 31;
	mov.b32 	%r186, 1;
	shl.b32 	%r187, %r186, %r185;
	shr.u32 	%r188, %r231, 5;
	mul.wide.u32 	%rd89, %r188, 4;
	add.s64 	%rd90, %rd3, %rd89;
	ld.local.u32 	%r189, [%rd90];
	or.b32  	%r190, %r189, %r187;
	st.local.u32 	[%rd90], %r190;
	mov.b16 	%rs122, 1;
$L__BB0_41:
	and.b16  	%rs62, %rs122, 255;
	setp.eq.s16 	%p25, %rs62, 0;
	@%p25 bra 	$L__BB0_74;
	cvt.u32.u64 	%r191, %rd4;
	or.b32  	%r192, %r3, %r191;
	setp.ne.s32 	%p26, %r192, 0;
	@%p26 bra 	$L__BB0_44;
	add.u64 	%rd92, %SP, 32;
	add.u64 	%rd93, %SPL, 32;
	st.local.u32 	[%rd93], %r1;
	mov.u64 	%rd94, $str;
	cvta.global.u64 	%rd95, %rd94;
	{ // callseq 0, 0
	.param .b64 param0;
	st.param.b64 	[param0], %rd95;
	.param .b64 param1;
	st.param.b64 	[param1], %rd92;
	.param .b32 retval0;
	call.uni (retval0), 
	vprintf, 
	(
	param0, 
	param1
	);
	ld.param.b32 	%r193, [retval0];
	} // callseq 0
$L__BB0_44:
	cvta.to.global.u64 	%rd96, %rd11;
	shr.u32 	%r196, %r85, 5;
	mul.lo.s32 	%r197, %r196, %r3;
	mul.wide.u32 	%rd97, %r197, 2;
	add.s64 	%rd6, %rd2, %rd97;
	mad.lo.s32 	%r198, %r85, %r2, %r197;
	shr.u32 	%r25, %r85, 8;
	shr.u32 	%r26, %r85, 3;
	shl.b32 	%r199, %r1, 2;
	mov.u32 	%r200, _ZZ11ffn_fuse_23P13__nv_bfloat16S0_S0_S0_jjjfE8warp_sum;
	add.s32 	%r27, %r200, %r199;
	and.b32  	%r28, %r25, 16777214;
	and.b32  	%r29, %r85, 256;
	neg.s32 	%r30, %r28;
	mul.wide.u32 	%rd98, %r198, 2;
	add.s64 	%rd8, %rd98, %rd96;
	add.s64 	%rd7, %rd8, 16;
	mov.b16 	%rs144, 0;
	mov.b32 	%r233, 0;
$L__BB0_45:
	mul.wide.u32 	%rd99, %r233, 4;
	add.s64 	%rd100, %rd3, %rd99;
	ld.local.u32 	%r235, [%rd100];
	setp.eq.s32 	%p27, %r235, 0;
	@%p27 bra 	$L__BB0_72;
	mov.b32 	%r234, 0;
$L__BB0_47:
	mov.u32 	%r34, %r235;
	and.b32  	%r202, %r34, 1;
	setp.eq.b32 	%p28, %r202, 1;
	not.pred 	%p29, %p28;
	@%p29 bra 	$L__BB0_71;
	setp.lt.u32 	%p30, %r85, 256;
	shl.b32 	%r203, %r233, 5;
	add.s32 	%r35, %r234, %r203;
	mov.f32 	%f112, 0f00000000;
	@%p30 bra 	$L__BB0_69;
	setp.eq.s32 	%p31, %r25, 1;
	mul.lo.s32 	%r236, %r35, %r26;
	mov.f32 	%f112, 0f00000000;
	mov.b32 	%r247, 0;
	@%p31 bra 	$L__BB0_62;
	mov.u32 	%r206, _ZZ11ffn_fuse_23P13__nv_bfloat16S0_S0_S0_jjjfE13mat_up_shared;
	add.s32 	%r237, %r206, 16;
	mov.f32 	%f112, 0f00000000;
	mov.u64 	%rd115, %rd7;
	mov.u32 	%r238, %r30;
$L__BB0_51:
	.pragma "nounroll";
	and.b16  	%rs64, %rs144, 255;
	setp.ne.s16 	%p32, %rs64, 0;
	mul.wide.u32 	%rd101, %r236, 16;
	add.s64 	%rd102, %rd6, %rd101;
	ld.global.v4.f32 	{%f5, %f4, %f3, %f2}, [%rd102];
	@%p32 bra 	$L__BB0_53;
	ld.global.v4.b32 	{%r242, %r241, %r240, %r239}, [%rd115+-16];
	bra.uni 	$L__BB0_54;
$L__BB0_53:
	ld.shared.v4.b32 	{%r242, %r241, %r240, %r239}, [%r237+-16];
$L__BB0_54:
	and.b16  	%rs81, %rs144, 255;
	setp.ne.s16 	%p33, %rs81, 0;
	mov.b32 	%r207, %f5;
	mov.b32 	{%rs65, %rs67}, %r207;
	// begin inline asm
	{ cvt.f32.bf16 %f40, %rs65;}

	// end inline asm
	mov.b32 	{%rs66, %rs68}, %r242;
	// begin inline asm
	{ cvt.f32.bf16 %f41, %rs66;}

	// end inline asm
	fma.rn.f32 	%f56, %f40, %f41, %f112;
	// begin inline asm
	{ cvt.f32.bf16 %f42, %rs67;}

	// end inline asm
	// begin inline asm
	{ cvt.f32.bf16 %f43, %rs68;}

	// end inline asm
	fma.rn.f32 	%f57, %f42, %f43, %f56;
	mov.b32 	%r208, %f4;
	mov.b32 	{%rs69, %rs71}, %r208;
	// begin inline asm
	{ cvt.f32.bf16 %f44, %rs69;}

	// end inline asm
	mov.b32 	{%rs70, %rs72}, %r241;
	// begin inline asm
	{ cvt.f32.bf16 %f45, %rs70;}

	// end inline asm
	fma.rn.f32 	%f58, %f44, %f45, %f57;
	// begin inline asm
	{ cvt.f32.bf16 %f46, %rs71;}

	// end inline asm
	// begin inline asm
	{ cvt.f32.bf16 %f47, %rs72;}

	// end inline asm
	fma.rn.f32 	%f59, %f46, %f47, %f58;
	mov.b32 	%r209, %f3;
	mov.b32 	{%rs73, %rs75}, %r209;
	// begin inline asm
	{ cvt.f32.bf16 %f48, %rs73;}

	// end inline asm
	mov.b32 	{%rs74, %rs76}, %r240;
	// begin inline asm
	{ cvt.f32.bf16 %f49, %rs74;}

	// end inline asm
	fma.rn.f32 	%f60, %f48, %f49, %f59;
	// begin inline asm
	{ cvt.f32.bf16 %f50, %rs75;}

	// end inline asm
	// begin inline asm
	{ cvt.f32.bf16 %f51, %rs76;}

	// end inline asm
	fma.rn.f32 	%f61, %f50, %f51, %f60;
	mov.b32 	%r210, %f2;
	mov.b32 	{%rs77, %rs79}, %r210;
	// begin inline asm
	{ cvt.f32.bf16 %f52, %rs77;}

	// end inline asm
	mov.b32 	{%rs78, %rs80}, %r239;
	// begin inline asm
	{ cvt.f32.bf16 %f53, %rs78;}

	// end inline asm
	fma.rn.f32 	%f62, %f52, %f53, %f61;
	// begin inline asm
	{ cvt.f32.bf16 %f54, %rs79;}

	// end inline asm
	// begin inline asm
	{ cvt.f32.bf16 %f55, %rs80;}

	// end inline asm
	fma.rn.f32 	%f6, %f54, %f55, %f62;
	@%p33 bra 	$L__BB0_56;
	st.shared.v4.u32 	[%r237+-16], {%r242, %r241, %r240, %r239};
$L__BB0_56:
	and.b16  	%rs82, %rs144, 255;
	setp.eq.s16 	%p34, %rs82, 0;
	bar.sync 	0;
	bar.warp.sync 	-1;
	add.s32 	%r211, %r236, 1;
	mul.wide.u32 	%rd103, %r211, 16;
	add.s64 	%rd104, %rd6, %rd103;
	ld.global.v4.f32 	{%f10, %f9, %f8, %f7}, [%rd104];
	@%p34 bra 	$L__BB0_58;
	ld.shared.v4.b32 	{%r246, %r245, %r244, %r243}, [%r237];
	bra.uni 	$L__BB0_59;
$L__BB0_58:
	ld.global.v4.b32 	{%r246, %r245, %r244, %r243}, [%rd115];
$L__BB0_59:
	and.b16  	%rs99, %rs144, 255;
	setp.ne.s16 	%p35, %rs99, 0;
	mov.b32 	%r212, %f10;
	mov.b32 	{%rs83, %rs85}, %r212;
	// begin inline asm
	{ cvt.f32.bf16 %f63, %rs83;}

	// end inline asm
	mov.b32 	{%rs84, %rs86}, %r246;
	// begin inline asm
	{ cvt.f32.bf16 %f64, %rs84;}

	// end inline asm
	fma.rn.f32 	%f79, %f63, %f64, %f6;
	// begin inline asm
	{ cvt.f32.bf16 %f65, %rs85;}

	// end inline asm
	// begin inline asm
	{ cvt.f32.bf16 %f66, %rs86;}

	// end inline asm
	fma.rn.f32 	%f80, %f65, %f66, %f79;
	mov.b32 	%r213, %f9;
	mov.b32 	{%rs87, %rs89}, %r213;
	// begin inline asm
	{ cvt.f32.bf16 %f67, %rs87;}

	// end inline asm
	mov.b32 	{%rs88, %rs90}, %r245;
	// begin inline asm
	{ cvt.f32.bf16 %f68, %rs88;}

	// end inline asm
	fma.rn.f32 	%f81, %f67, %f68, %f80;
	// begin inline asm
	{ cvt.f32.bf16 %f69, %rs89;}

	// end inline asm
	// begin inline asm
	{ cvt.f32.bf16 %f70, %rs90;}

	// end inline asm
	fma.rn.f32 	%f82, %f69, %f70, %f81;
	mov.b32 	%r214, %f8;
	mov.b32 	{%rs91, %rs93}, %r214;
	// begin inline asm
	{ cvt.f32.bf16 %f71, %rs91;}

	// end inline asm
	mov.b32 	{%rs92, %rs94}, %r244;
	// begin inline asm
	{ cvt.f32.bf16 %f72, %rs92;}

	// end inline asm
	fma.rn.f32 	%f83, %f71, %f72, %f82;
	// begin inline asm
	{ cvt.f32.bf16 %f73, %rs93;}

	// end inline asm
	// begin inline asm
	{ cvt.f32.bf16 %f74, %rs94;}

	// end inline asm
	fma.rn.f32 	%f84, %f73, %f74, %f83;
	mov.b32 	%r215, %f7;
	mov.b32 	{%rs95, %rs97}, %r215;
	// begin inline asm
	{ cvt.f32.bf16 %f75, %rs95;}

	// end inline asm
	mov.b32 	{%rs96, %rs98}, %r243;
	// begin inline asm
	{ cvt.f32.bf16 %f76, %rs96;}

	// end inline asm
	fma.rn.f32 	%f85, %f75, %f76, %f84;
	// begin inline asm
	{ cvt.f32.bf16 %f77, %rs97;}

	// end inline asm
	// begin inline asm
	{ cvt.f32.bf16 %f78, %rs98;}

	// end inline asm
	fma.rn.f32 	%f112, %f77, %f78, %f85;
	@%p35 bra 	$L__BB0_61;
	st.shared.v4.u32 	[%r237], {%r246, %r245, %r244, %r243};
$L__BB0_61:
	bar.sync 	0;
	bar.warp.sync 	-1;
	add.s32 	%r238, %r238, 2;
	add.s32 	%r237, %r237, 32;
	add.s64 	%rd115, %rd115, 32;
	add.s32 	%r236, %r236, 2;
	setp.ne.s32 	%p36, %r238, 0;
	mov.u32 	%r247, %r28;
	@%p36 bra 	$L__BB0_51;
$L__BB0_62:
	setp.eq.s32 	%p37, %r29, 0;
	@%p37 bra 	$L__BB0_69;
	and.b16  	%rs100, %rs144, 255;
	setp.eq.s16 	%p38, %rs100, 0;
	shl.b32 	%r216, %r233, 5;
	add.s32 	%r217, %r234, %r216;
	mad.lo.s32 	%r218, %r217, %r26, %r247;
	mul.wide.u32 	%rd105, %r218, 16;
	add.s64 	%rd106, %rd6, %rd105;
	ld.global.v4.f32 	{%f17, %f16, %f15, %f14}, [%rd106];
	shl.b32 	%r219, %r247, 4;
	mov.u32 	%r220, _ZZ11ffn_fuse_23P13__nv_bfloat16S0_S0_S0_jjjfE13mat_up_shared;
	add.s32 	%r68, %r220, %r219;
	@%p38 bra 	$L__BB0_65;
	ld.shared.v4.b32 	{%r251, %r250, %r249, %r248}, [%r68];
	bra.uni 	$L__BB0_66;
$L__BB0_65:
	mul.wide.u32 	%rd107, %r247, 16;
	add.s64 	%rd108, %rd8, %rd107;
	ld.global.v4.b32 	{%r251, %r250, %r249, %r248}, [%rd108];
$L__BB0_66:
	and.b16  	%rs117, %rs144, 255;
	setp.ne.s16 	%p39, %rs117, 0;
	mov.b32 	%r221, %f17;
	mov.b32 	{%rs101, %rs103}, %r221;
	// begin inline asm
	{ cvt.f32.bf16 %f86, %rs101;}

	// end inline asm
	mov.b32 	{%rs102, %rs104}, %r251;
	// begin inline asm
	{ cvt.f32.bf16 %f87, %rs102;}

	// end inline asm
	fma.rn.f32 	%f102, %f86, %f87, %f112;
	// begin inline asm
	{ cvt.f32.bf16 %f88, %rs103;}

	// end inline asm
	// begin inline asm
	{ cvt.f32.bf16 %f89, %rs104;}

	// end inline asm
	fma.rn.f32 	%f103, %f88, %f89, %f102;
	mov.b32 	%r222, %f16;
	mov.b32 	{%rs105, %rs107}, %r222;
	// begin inline asm
	{ cvt.f32.bf16 %f90, %rs105;}

	// end inline asm
	mov.b32 	{%rs106, %rs108}, %r250;
	// begin inline asm
	{ cvt.f32.bf16 %f91, %rs106;}

	// end inline asm
	fma.rn.f32 	%f104, %f90, %f91, %f103;
	// begin inline asm
	{ cvt.f32.bf16 %f92, %rs107;}

	// end inline asm
	// begin inline asm
	{ cvt.f32.bf16 %f93, %rs108;}

	// end inline asm
	fma.rn.f32 	%f105, %f92, %f93, %f104;
	mov.b32 	%r223, %f15;
	mov.b32 	{%rs109, %rs111}, %r223;
	// begin inline asm
	{ cvt.f32.bf16 %f94, %rs109;}

	// end inline asm
	mov.b32 	{%rs110, %rs112}, %r249;
	// begin inline asm
	{ cvt.f32.bf16 %f95, %rs110;}

	// end inline asm
	fma.rn.f32 	%f106, %f94, %f95, %f105;
	// begin inline asm
	{ cvt.f32.bf16 %f96, %rs111;}

	// end inline asm
	// begin inline asm
	{ cvt.f32.bf16 %f97, %rs112;}

	// end inline asm
	fma.rn.f32 	%f107, %f96, %f97, %f106;
	mov.b32 	%r224, %f14;
	mov.b32 	{%rs113, %rs115}, %r224;
	// begin inline asm
	{ cvt.f32.bf16 %f98, %rs113;}

	// end inline asm
	mov.b32 	{%rs114, %rs116}, %r248;
	// begin inline asm
	{ cvt.f32.bf16 %f99, %rs114;}

	// end inline asm
	fma.rn.f32 	%f108, %f98, %f99, %f107;
	// begin inline asm
	{ cvt.f32.bf16 %f100, %rs115;}

	// end inline asm
	// begin inline asm
	{ cvt.f32.bf16 %f101, %rs116;}

	// end inline asm
	fma.rn.f32 	%f112, %f100, %f101, %f108;
	@%p39 bra 	$L__BB0_68;
	st.shared.v4.u32 	[%r68], {%r251, %r250, %r249, %r248};
$L__BB0_68:
	bar.sync 	0;
	bar.warp.sync 	-1;
$L__BB0_69:
	setp.ne.s32 	%p40, %r3, 0;
	mov.b32 	%r225, 0;
	st.shared.u32 	[%r27], %r225;
	atom.shared.add.f32 	%f109, [%r27], %f112;
	bar.sync 	0;
	mov.b16 	%rs144, 1;
	@%p40 bra 	$L__BB0_71;
	ld.param.u64 	%rd114, [_Z11ffn_fuse_23P13__nv_bfloat16S0_S0_S0_jjjf_param_3];
	ld.shared.f32 	%f110, [%r27];
	// begin inline asm
	{  cvt.rn.bf16.f32 %rs119, %f110;}

	// end inline asm
	shl.b32 	%r226, %r233, 5;
	add.s32 	%r227, %r234, %r226;
	mul.lo.s32 	%r228, %r227, %r86;
	cvt.u64.u32 	%rd109, %r228;
	add.s64 	%rd110, %rd109, %rd4;
	cvta.to.global.u64 	%rd111, %rd114;
	shl.b64 	%rd112, %rd110, 1;
	add.s64 	%rd113, %rd111, %rd112;
	st.global.u16 	[%rd113], %rs119;
$L__BB0_71:
	shr.u32 	%r235, %r34, 1;
	add.s32 	%r234, %r234, 1;
	setp.gt.u32 	%p41, %r34, 1;
	@%p41 bra 	$L__BB0_47;
$L__BB0_72:
	add.s32 	%r233, %r233, 1;
	setp.ne.s32 	%p42, %r233, 8;
	@%p42 bra 	$L__BB0_45;
	bar.warp.sync 	-1;
$L__BB0_74:
	ret;

}


// ===== COMPILED SASS (sm_100) =====

	.target	sm_100

	.elftype	@"ET_EXEC"


//--------------------- .note.nv.tkinfo           --------------------------
	.section	.note.nv.tkinfo,"",@"SHT_NOTE"
	.sectionflags	@"SHF_NOTE_NV_TKINFO"
	.tkinfo
        /*0018*/ 	.word	0x00000002
        /*0030*/ 	.string	""
        /*0030*/ 	.string	"ptxas"
        /*0030*/ 	.string	"Cuda compilation tools, release 13.0, V13.0.88"
        /*0030*/ 	.string	"Build cuda_13.0.r13.0/compiler.36424714_0"
        /*0030*/ 	.string	"-arch sm_100 -m 64 "



//--------------------- .note.nv.cuinfo           --------------------------
	.section	.note.nv.cuinfo,"",@"SHT_NOTE"
	.sectionflags	@"SHF_NOTE_NV_CUINFO"
        /*0018*/ 	.short	0x0002
        /*001a*/ 	.short	0x0064
        /*001c*/ 	.short	0x0082
	.zero		2


//--------------------- .nv.info                  --------------------------
	.section	.nv.info,"",@"SHT_CUDA_INFO"
	.align	4


	//----- nvinfo : EIATTR_REGCOUNT
	.align		4
        /*0000*/ 	.byte	0x04, 0x2f
        /*0002*/ 	.short	(.L_2 - .L_1)
	.align		4
.L_1:
        /*0004*/ 	.word	index@(_Z11ffn_fuse_23P13__nv_bfloat16S0_S0_S0_jjjf)
        /*0008*/ 	.word	0x0000002a


	//----- nvinfo : EIATTR_FRAME_SIZE
	.align		4
.L_2:
        /*000c*/ 	.byte	0x04, 0x11
        /*000e*/ 	.short	(.L_4 - .L_3)
	.align		4
.L_3:
        /*0010*/ 	.word	index@(_Z11ffn_fuse_23P13__nv_bfloat16S0_S0_S0_jjjf)
        /*0014*/ 	.word	0x00000030


	//----- nvinfo : EIATTR_MIN_STACK_SIZE
	.align		4
.L_4:
        /*0018*/ 	.byte	0x04, 0x12
        /*001a*/ 	.short	(.L_6 - .L_5)
	.align		4
.L_5:
        /*001c*/ 	.word	index@(_Z11ffn_fuse_23P13__nv_bfloat16S0_S0_S0_jjjf)
        /*0020*/ 	.word	0x00000030
.L_6:


//--------------------- .nv.compat                --------------------------
	.section	.nv.compat,"",@"SHT_CUDA_COMPAT_INFO"
	.align	4
        /*0000*/ 	.byte	0x02, 0x09, 0x00, 0x00, 0x02, 0x02, 0x01, 0x00, 0x02, 0x05, 0x05, 0x00, 0x03, 0x07, 0x01, 0x01
        /*0010*/ 	.byte	0x02, 0x03, 0x00, 0x00, 0x02, 0x06, 0x01, 0x00, 0x04, 0x0b, 0x08, 0x00, 0x09, 0x00, 0x00, 0x00
        /*0020*/ 	.byte	0x00, 0x00, 0x00, 0x00


//--------------------- .nv.info._Z11ffn_fuse_23P13__nv_bfloat16S0_S0_S0_jjjf --------------------------
	.section	.nv.info._Z11ffn_fuse_23P13__nv_bfloat16S0_S0_S0_jjjf,"",@"SHT_CUDA_INFO"
	.sectionflags	@""
	.align	4


	//----- nvinfo : EIATTR_CUDA_API_VERSION
	.align		4
        /*0000*/ 	.byte	0x04, 0x37
        /*0002*/ 	.short	(.L_8 - .L_7)
.L_7:
        /*0004*/ 	.word	0x00000082


	//----- nvinfo : EIATTR_KPARAM_INFO
	.align		4
.L_8:
        /*0008*/ 	.byte	0x04, 0x17
        /*000a*/ 	.short	(.L_10 - .L_9)
.L_9:
        /*000c*/ 	.word	0x00000000
        /*0010*/ 	.short	0x0007
        /*0012*/ 	.short	0x002c
        /*0014*/ 	.byte	0x00, 0xf0, 0x11, 0x00


	//----- nvinfo : EIATTR_KPARAM_INFO
	.align		4
.L_10:
        /*0018*/ 	.byte	0x04, 0x17
        /*001a*/ 	.short	(.L_12 - .L_11)
.L_11:
        /*001c*/ 	.word	0x00000000
        /*0020*/ 	.short	0x0006
        /*0022*/ 	.short	0x0028
        /*0024*/ 	.byte	0x00, 0xf0, 0x11, 0x00


	//----- nvinfo : EIATTR_KPARAM_INFO
	.align		4
.L_12:
        /*0028*/ 	.byte	0x04, 0x17
        /*002a*/ 	.short	(.L_14 - .L_13)
.L_13:
        /*002c*/ 	.word	0x00000000
        /*0030*/ 	.short	0x0005
        /*0032*/ 	.short	0x0024
        /*0034*/ 	.byte	0x00, 0xf0, 0x11, 0x00


	//----- nvinfo : EIATTR_KPARAM_INFO
	.align		4
.L_14:
        /*0038*/ 	.byte	0x04, 0x17
        /*003a*/ 	.short	(.L_16 - .L_15)
.L_15:
        /*003c*/ 	.word	0x00000000
        /*0040*/ 	.short	0x0004
        /*0042*/ 	.short	0x0020
        /*0044*/ 	.byte	0x00, 0xf0, 0x11, 0x00


	//----- nvinfo : EIATTR_KPARAM_INFO
	.align		4
.L_16:
        /*0048*/ 	.byte	0x04, 0x17
        /*004a*/ 	.short	(.L_18 - .L_17)
.L_17:
        /*004c*/ 	.word	0x00000000
        /*0050*/ 	.short	0x0003
        /*0052*/ 	.short	0x0018
        /*0054*/ 	.byte	0x00, 0xf5, 0x21, 0x00


	//----- nvinfo : EIATTR_KPARAM_INFO
	.align		4
.L_18:
        /*0058*/ 	.byte	0x04, 0x17
        /*005a*/ 	.short	(.L_20 - .L_19)
.L_19:
        /*005c*/ 	.word	0x00000000
        /*0060*/ 	.short	0x0002
        /*0062*/ 	.short	0x0010
        /*0064*/ 	.byte	0x00, 0xf5, 0x21, 0x00


	//----- nvinfo : EIATTR_KPARAM_INFO
	.align		4
.L_20:
        /*0068*/ 	.byte	0x04, 0x17
        /*006a*/ 	.short	(.L_22 - .L_21)
.L_21:
        /*006c*/ 	.word	0x00000000
        /*0070*/ 	.short	0x0001
        /*0072*/ 	.short	0x0008
        /*0074*/ 	.byte	0x00, 0xf5, 0x21, 0x00


	//----- nvinfo : EIATTR_KPARAM_INFO
	.align		4
.L_22:
        /*0078*/ 	.byte	0x04, 0x17
        /*007a*/ 	.short	(.L_24 - .L_23)
.L_23:
        /*007c*/ 	.word	0x00000000
        /*0080*/ 	.short	0x0000
        /*0082*/ 	.short	0x0000
        /*0084*/ 	.byte	0x00, 0xf5, 0x21, 0x00


	//----- nvinfo : EIATTR_SPARSE_MMA_MASK
	.align		4
.L_24:
        /*0088*/ 	.byte	0x03, 0x50
        /*008a*/ 	.short	0x0000


	//----- nvinfo : EIATTR_MAXREG_COUNT
	.align		4
        /*008c*/ 	.byte	0x03, 0x1b
        /*008e*/ 	.short	0x00ff


	//----- nvinfo : EIATTR_NUM_BARRIERS
	.align		4
        /*0090*/ 	.byte	0x02, 0x4c
        /*0092*/ 	.byte	0x01
	.zero		1


	//----- nvinfo : EIATTR_EXTERNS
	.align		4
        /*0094*/ 	.byte	0x04, 0x0f
        /*0096*/ 	.short	(.L_26 - .L_25)


	//   ....[0]....
	.align		4
.L_25:
        /*0098*/ 	.word	index@(vprintf)


	//----- nvinfo : EIATTR_MERCURY_ISA_VERSION
	.align		4
.L_26:
        /*009c*/ 	.byte	0x03, 0x5f
        /*009e*/ 	.short	0x0101


	//----- nvinfo : EIATTR_COOP_GROUP_MASK_REGIDS
	.align		4
        /*00a0*/ 	.byte	0x04, 0x29
        /*00a2*/ 	.short	(.L_28 - .L_27)


	//   ....[0]....
.L_27:
        /*00a4*/ 	.word	0xffffffff


	//   ....[1]....
        /*00a8*/ 	.word	0xffffffff


	//   ....[2]....
        /*00ac*/ 	.word	0xffffffff


	//   ....[3]....
        /*00b0*/ 	.word	0x0500000f


	//   ....[4]....
        /*00b4*/ 	.word	0xffffffff


	//----- nvinfo : EIATTR_COOP_GROUP_INSTR_OFFSETS
	.align		4
.L_28:
        /*00b8*/ 	.byte	0x04, 0x28
        /*00ba*/ 	.short	(.L_30 - .L_29)


	//   ....[0]....
.L_29:
        /*00bc*/ 	.word	0x00001980


	//   ....[1]....
        /*00c0*/ 	.word	0x00001c90


	//   ....[2]....
        /*00c4*/ 	.word	0x00002000


	//   ....[3]....
        /*00c8*/ 	.word	0x00002240


	//   ....[4]....
        /*00cc*/ 	.word	0x00002270


	//----- nvinfo : EIATTR_VRC_CTA_INIT_COUNT
	.align		4
.L_30:
        /*00d0*/ 	.byte	0x02, 0x4a
	.zero		1
	.zero		1


	//----- nvinfo : EIATTR_SYSCALL_OFFSETS
	.align		4
        /*00d4*/ 	.byte	0x04, 0x46
        /*00d6*/ 	.short	(.L_32 - .L_31)


	//   ....[0]....
.L_31:
        /*00d8*/ 	.word	0x00001400


	//----- nvinfo : EIATTR_EXIT_INSTR_OFFSETS
	.align		4
.L_32:
        /*00dc*/ 	.byte	0x04, 0x1c
        /*00de*/ 	.short	(.L_34 - .L_33)


	//   ....[0]....
.L_33:
        /*00e0*/ 	.word	0x00000080


	//   ....[1]....
        /*00e4*/ 	.word	0x00001320


	//   ....[2]....
        /*00e8*/ 	.word	0x00002260


	//   ....[3]....
        /*00ec*/ 	.word	0x00002280


	//----- nvinfo : EIATTR_CRS_STACK_SIZE
	.align		4
.L_34:
        /*00f0*/ 	.byte	0x04, 0x1e
        /*00f2*/ 	.short	(.L_36 - .L_35)
.L_35:
        /*00f4*/ 	.word	0x00000000


	//----- nvinfo : EIATTR_CBANK_PARAM_SIZE
	.align		4
.L_36:
        /*00f8*/ 	.byte	0x03, 0x19
        /*00fa*/ 	.short	0x0030


	//----- nvinfo : EIATTR_PARAM_CBANK
	.align		4
        /*00fc*/ 	.byte	0x04, 0x0a
        /*00fe*/ 	.short	(.L_38 - .L_37)
	.align		4
.L_37:
        /*0100*/ 	.word	index@(.nv.constant0._Z11ffn_fuse_23P13__nv_bfloat16S0_S0_S0_jjjf)
        /*0104*/ 	.short	0x0380
        /*0106*/ 	.short	0x0030


	//----- nvinfo : EIATTR_SW_WAR
	.align		4
.L_38:
        /*0108*/ 	.byte	0x04, 0x36
        /*010a*/ 	.short	(.L_40 - .L_39)
.L_39:
        /*010c*/ 	.word	0x00000008
.L_40:


//--------------------- .nv.callgraph             --------------------------
	.section	.nv.callgraph,"",@"SHT_CUDA_CALLGRAPH"
	.align	4
	.sectionentsize	8
	.align		4
        /*0000*/ 	.word	0x00000000
	.align		4
        /*0004*/ 	.word	0xffffffff
	.align		4
        /*0008*/ 	.word	index@(_Z11ffn_fuse_23P13__nv_bfloat16S0_S0_S0_jjjf)
	.align		4
        /*000c*/ 	.word	index@(vprintf)
	.align		4
        /*0010*/ 	.word	0x00000000
	.align		4
        /*0014*/ 	.word	0xfffffffe
	.align		4
        /*0018*/ 	.word	0x00000000
	.align		4
        /*001c*/ 	.word	0xfffffffd
	.align		4
        /*0020*/ 	.word	0x00000000
	.align		4
        /*0024*/ 	.word	0xfffffffc


//--------------------- .nv.constant4             --------------------------
	.section	.nv.constant4,"a",@progbits
	.align	8
	.align		8
.nv.constant4:
        /*0000*/ 	.dword	vprintf
	.align		8
        /*0008*/ 	.dword	$str


//--------------------- .text._Z11ffn_fuse_23P13__nv_bfloat16S0_S0_S0_jjjf --------------------------
	.section	.text._Z11ffn_fuse_23P13__nv_bfloat16S0_S0_S0_jjjf,"ax",@progbits
	.align	128
        .global         _Z11ffn_fuse_23P13__nv_bfloat16S0_S0_S0_jjjf
        .type           _Z11ffn_fuse_23P13__nv_bfloat16S0_S0_S0_jjjf,@function
        .size           _Z11ffn_fuse_23P13__nv_bfloat16S0_S0_S0_jjjf,(.L_x_24 - _Z11ffn_fuse_23P13__nv_bfloat16S0_S0_S0_jjjf)
        .other          _Z11ffn_fuse_23P13__nv_bfloat16S0_S0_S0_jjjf,@"STO_CUDA_ENTRY STV_DEFAULT"
_Z11ffn_fuse_23P13__nv_bfloat16S0_S0_S0_jjjf:
.text._Z11ffn_fuse_23P13__nv_bfloat16S0_S0_S0_jjjf:
[----:B------:R-:W0:Y:S01]  /*0000*/  LDC R1, c[0x0][0x37c] ;  /* 0x0000df00ff017b82 */ /* 0x000e220000000800 */
[----:B------:R-:W1:Y:S01]  /*0010*/  LDCU UR4, c[0x0][0x3a0] ;  /* 0x00007400ff0477ac */ /* 0x000e620008000800 */
[----:B------:R-:W2:Y:S01]  /*0020*/  S2R R3, SR_CTAID.Y ;  /* 0x0000000000037919 */ /* 0x000ea20000002600 */
[----:B0-----:R-:W-:Y:S01]  /*0030*/  VIADD R1, R1, 0xffffffd0 ;  /* 0xffffffd001017836 */ /* 0x001fe20000000000 */
[----:B------:R-:W0:Y:S04]  /*0040*/  S2R R24, SR_TID.Y ;  /* 0x0000000000187919 */ /* 0x000e280000002200 */
[----:B------:R3:W-:Y:S04]  /*0050*/  STL.128 [R1], RZ ;  /* 0x000000ff01007387 */ /* 0x0007e80000100c00 */
[----:B------:R3:W-:Y:S01]  /*0060*/  STL.128 [R1+0x10], RZ ;  /* 0x000010ff01007387 */ /* 0x0007e20000100c00 */
[----:B-1----:R-:W-:-:S13]  /*0070*/  ISETP.NE.AND P0, PT, RZ, UR4, PT ;  /* 0x00000004ff007c0c */ /* 0x002fda000bf05270 */
[----:B--23--:R-:W-:Y:S05]  /*0080*/  @!P0 EXIT ;  /* 0x000000000000894d */ /* 0x00cfea0003800000 */
[----:B------:R-:W1:Y:S01]  /*0090*/  LDC R6, c[0x0][0x2f8] ;  /* 0x0000be00ff067b82 */ /* 0x000e620000000800 */
[----:B------:R-:W-:Y:S01]  /*00a0*/  UISETP.GE.U32.AND UP0, UPT, UR4, 0x8, UPT ;  /* 0x000000080400788c */ /* 0x000fe2000bf06070 */
[----:B0-----:R-:W-:Y:S01]  /*00b0*/  IMAD R2, R3, 0x20, R24 ;  /* 0x0000002003027824 */ /* 0x001fe200078e0218 */
[----:B------:R-:W-:Y:S01]  /*00c0*/  ULOP3.LUT UR5, UR4, 0x7, URZ, 0xc0, !UPT ;  /* 0x0000000704057892 */ /* 0x000fe2000f8ec0ff */
[----:B------:R-:W-:Y:S01]  /*00d0*/  PRMT R0, RZ, 0x7610, R0 ;  /* 0x00007610ff007816 */ /* 0x000fe20000000000 */
[----:B------:R-:W-:Y:S01]  /*00e0*/  IMAD.MOV.U32 R3, RZ, RZ, RZ ;  /* 0x000000ffff037224 */ /* 0x000fe200078e00ff */
[----:B------:R-:W0:Y:S01]  /*00f0*/  LDCU UR38, c[0x0][0x2fc] ;  /* 0x00005f80ff2677ac */ /* 0x000e220008000800 */
[----:B------:R-:W-:Y:S01]  /*0100*/  UISETP.NE.AND UP1, UPT, UR5, URZ, UPT ;  /* 0x000000ff0500728c */ /* 0x000fe2000bf25270 */
[----:B------:R-:W2:Y:S02]  /*0110*/  LDCU.64 UR36, c[0x0][0x358] ;  /* 0x00006b00ff2477ac */ /* 0x000ea40008000a00 */
[----:B------:R-:W-:Y:S08]  /*0120*/  BRA.U !UP0, `(.L_x_0) ;  /* 0x0000000908307547 */ /* 0x000ff0000b800000 */
[----:B------:R-:W-:Y:S01]  /*0130*/  ULOP3.LUT UR4, UR4, 0xfffffff8, URZ, 0xc0, !UPT ;  /* 0xfffffff804047892 */ /* 0x000fe2000f8ec0ff */
[----:B------:R-:W-:Y:S01]  /*0140*/  PRMT R0, RZ, 0x7610, R0 ;  /* 0x00007610ff007816 */ /* 0x000fe20000000000 */
[----:B------:R-:W-:Y:S01]  /*0150*/  IMAD.MOV.U32 R4, RZ, RZ, RZ ;  /* 0x000000ffff047224 */ /* 0x000fe200078e00ff */
[----:B------:R-:W3:Y:S03]  /*0160*/  LDCU.64 UR6, c[0x0][0x3a8] ;  /* 0x00007500ff0677ac */ /* 0x000ee60008000a00 */
[----:B------:R-:W-:Y:S01]  /*0170*/  IMAD.U32 R3, RZ, RZ, UR4 ;  /* 0x00000004ff037e24 */ /* 0x000fe2000f8e00ff */
[----:B------:R-:W4:Y:S06]  /*0180*/  LDCU.64 UR8, c[0x0][0x380] ;  /* 0x00007000ff0877ac */ /* 0x000f2c0008000a00 */
.L_x_1:
[----:B---3--:R-:W-:-:S05]  /*0190*/  IMAD R7, R4, UR6, RZ ;  /* 0x0000000604077c24 */ /* 0x008fca000f8e02ff */
[----:B------:R-:W-:-:S05]  /*01a0*/  IADD3 R5, P0, PT, R2, R7, RZ ;  /* 0x0000000702057210 */ /* 0x000fca0007f1e0ff */
[----:B------:R-:W-:Y:S01]  /*01b0*/  IMAD.X R10, RZ, RZ, RZ, P0 ;  /* 0x000000ffff0a7224 */ /* 0x000fe200000e06ff */
[----:B----4-:R-:W-:-:S04]  /*01c0*/  LEA R8, P0, R5, UR8, 0x1 ;  /* 0x0000000805087c11 */ /* 0x010fc8000f8008ff */
[----:B------:R-:W-:-:S05]  /*01d0*/  LEA.HI.X R9, R5, UR9, R10, 0x1, P0 ;  /* 0x0000000905097c11 */ /* 0x000fca00080f0c0a */
[----:B--2---:R-:W2:Y:S01]  /*01e0*/  LDG.E.U16 R8, desc[UR36][R8.64] ;  /* 0x0000002408087981 */ /* 0x004ea2000c1e1500 */
[----:B------:R-:W-:-:S05]  /*01f0*/  VIADD R7, R7, UR6 ;  /* 0x0000000607077c36 */ /* 0x000fca0008000000 */
[----:B------:R-:W-:-:S05]  /*0200*/  IADD3 R5, P0, PT, R2, R7, RZ ;  /* 0x0000000702057210 */ /* 0x000fca0007f1e0ff */
[----:B------:R-:W-:Y:S01]  /*0210*/  IMAD.X R12, RZ, RZ, RZ, P0 ;  /* 0x000000ffff0c7224 */ /* 0x000fe200000e06ff */
[----:B------:R-:W-:-:S04]  /*0220*/  LEA R10, P0, R5, UR8, 0x1 ;  /* 0x00000008050a7c11 */ /* 0x000fc8000f8008ff */
[----:B------:R-:W-:Y:S02]  /*0230*/  LEA.HI.X R11, R5, UR9, R12, 0x1, P0 ;  /* 0x00000009050b7c11 */ /* 0x000fe400080f0c0c */
[----:B------:R-:W-:-:S03]  /*0240*/  SHF.R.U32.HI R12, RZ, 0x5, R4 ;  /* 0x00000005ff0c7819 */ /* 0x000fc60000011604 */
[----:B------:R-:W3:Y:S01]  /*0250*/  LDG.E.U16 R10, desc[UR36][R10.64] ;  /* 0x000000240a0a7981 */ /* 0x000ee2000c1e1500 */
[----:B--2---:R-:W-:-:S05]  /*0260*/  IMAD.U32 R5, R8, 0x10000, RZ ;  /* 0x0001000008057824 */ /* 0x004fca00078e00ff */
[----:B------:R-:W-:Y:S02]  /*0270*/  FSETP.GT.AND P6, PT, R5, UR7, PT ;  /* 0x0000000705007c0b */ /* 0x000fe4000bfc4000 */
[----:B------:R-:W-:-:S11]  /*0280*/  LEA R5, R12, R1, 0x2 ;  /* 0x000000010c057211 */ /* 0x000fd600078e10ff */
[----:B------:R-:W2:Y:S01]  /*0290*/  @P6 LDL R12, [R5] ;  /* 0x00000000050c6983 */ /* 0x000ea20000100800 */
[----:B------:R-:W-:-:S05]  /*02a0*/  VIADD R15, R7, UR6 ;  /* 0x00000006070f7c36 */ /* 0x000fca0008000000 */
[----:B------:R-:W-:Y:S01]  /*02b0*/  IADD3 R7, P0, PT, R2, R15, RZ ;  /* 0x0000000f02077210 */ /* 0x000fe20007f1e0ff */
[----:B---3--:R-:W-:-:S04]  /*02c0*/  IMAD.U32 R13, R10, 0x10000, RZ ;  /* 0x000100000a0d7824 */ /* 0x008fc800078e00ff */
[----:B------:R-:W-:Y:S01]  /*02d0*/  IMAD.X R14, RZ, RZ, RZ, P0 ;  /* 0x000000ffff0e7224 */ /* 0x000fe200000e06ff */
[----:B------:R-:W-:Y:S01]  /*02e0*/  LEA R8, P0, R7, UR8, 0x1 ;  /* 0x0000000807087c11 */ /* 0x000fe2000f8008ff */
[----:B------:R-:W-:-:S03]  /*02f0*/  @P6 IMAD.MOV.U32 R10, RZ, RZ, 0x1 ;  /* 0x00000001ff0a6424 */ /* 0x000fc600078e00ff */
[----:B------:R-:W-:Y:S02]  /*0300*/  LEA.HI.X R9, R7, UR9, R14, 0x1, P0 ;  /* 0x0000000907097c11 */ /* 0x000fe400080f0c0e */
[----:B------:R-:W-:Y:S02]  /*0310*/  @P6 LOP3.LUT R7, R4, 0x18, RZ, 0xc0, !PT ;  /* 0x0000001804076812 */ /* 0x000fe400078ec0ff */
[----:B------:R-:W-:Y:S01]  /*0320*/  FSETP.GT.AND P0, PT, R13, UR7, PT ;  /* 0x000000070d007c0b */ /* 0x000fe2000bf04000 */
[----:B------:R-:W3:Y:S01]  /*0330*/  LDG.E.U16 R8, desc[UR36][R8.64] ;  /* 0x0000002408087981 */ /* 0x000ee2000c1e1500 */
[----:B------:R-:W-:Y:S01]  /*0340*/  @P6 SHF.L.U32 R7, R10, R7, RZ ;  /* 0x000000070a076219 */ /* 0x000fe200000006ff */
[----:B------:R-:W-:-:S03]  /*0350*/  VIADD R15, R15, UR6 ;  /* 0x000000060f0f7c36 */ /* 0x000fc60008000000 */
[----:B--2---:R-:W-:-:S05]  /*0360*/  @P6 LOP3.LUT R12, R12, R7, RZ, 0xfc, !PT ;  /* 0x000000070c0c6212 */ /* 0x004fca00078efcff */
[----:B------:R2:W-:Y:S04]  /*0370*/  @P6 STL [R5], R12 ;  /* 0x0000000c05006387 */ /* 0x0005e80000100800 */
[----:B------:R-:W2:Y:S01]  /*0380*/  @P0 LDL R16, [R5] ;  /* 0x0000000005100983 */ /* 0x000ea20000100800 */
[----:B------:R-:W-:-:S05]  /*0390*/  IADD3 R7, P1, PT, R2, R15, RZ ;  /* 0x0000000f02077210 */ /* 0x000fca0007f3e0ff */
[----:B------:R-:W-:Y:S01]  /*03a0*/  IMAD.X R14, RZ, RZ, RZ, P1 ;  /* 0x000000ffff0e7224 */ /* 0x000fe200008e06ff */
[----:B------:R-:W-:-:S04]  /*03b0*/  LEA R10, P1, R7, UR8, 0x1 ;  /* 0x00000008070a7c11 */ /* 0x000fc8000f8208ff */
[----:B------:R-:W-:Y:S01]  /*03c0*/  LEA.HI.X R11, R7, UR9, R14, 0x1, P1 ;  /* 0x00000009070b7c11 */ /* 0x000fe200088f0c0e */
[----:B------:R-:W-:Y:S02]  /*03d0*/  @P0 VIADD R7, R4, 0x1 ;  /* 0x0000000104070836 */ /* 0x000fe40000000000 */
[----:B---3--:R-:W-:Y:S01]  /*03e0*/  IMAD.U32 R8, R8, 0x10000, RZ ;  /* 0x0001000008087824 */ /* 0x008fe200078e00ff */
[----:B------:R-:W-:Y:S01]  /*03f0*/  @P0 MOV R14, 0x1 ;  /* 0x00000001000e0802 */ /* 0x000fe20000000f00 */
[----:B------:R-:W3:Y:S01]  /*0400*/  LDG.E.U16 R10, desc[UR36][R10.64] ;  /* 0x000000240a0a7981 */ /* 0x000ee2000c1e1500 */
[----:B------:R-:W-:Y:S02]  /*0410*/  @P0 LOP3.LUT R7, R7, 0x19, RZ, 0xc0, !PT ;  /* 0x0000001907070812 */ /* 0x000fe400078ec0ff */
[----:B------:R-:W-:Y:S02]  /*0420*/  FSETP.GT.AND P1, PT, R8, UR7, PT ;  /* 0x0000000708007c0b */ /* 0x000fe4000bf24000 */
[----:B------:R-:W-:Y:S01]  /*0430*/  @P0 SHF.L.U32 R7, R14, R7, RZ ;  /* 0x000000070e070219 */ /* 0x000fe200000006ff */
[----:B------:R-:W-:-:S03]  /*0440*/  VIADD R15, R15, UR6 ;  /* 0x000000060f0f7c36 */ /* 0x000fc60008000000 */
[----:B--2---:R-:W-:-:S05]  /*0450*/  @P0 LOP3.LUT R12, R16, R7, RZ, 0xfc, !PT ;  /* 0x00000007100c0212 */ /* 0x004fca00078efcff */
[----:B------:R2:W-:Y:S04]  /*0460*/  @P0 STL [R5], R12 ;  /* 0x0000000c05000387 */ /* 0x0005e80000100800 */
[----:B------:R-:W2:Y:S01]  /*0470*/  @P1 LDL R16, [R5] ;  /* 0x0000000005101983 */ /* 0x000ea20000100800 */
[----:B------:R-:W-:-:S05]  /*0480*/  IADD3 R7, P2, PT, R2, R15, RZ ;  /* 0x0000000f02077210 */ /* 0x000fca0007f5e0ff */
[----:B------:R-:W-:Y:S01]  /*0490*/  IMAD.X R14, RZ, RZ, RZ, P2 ;  /* 0x000000ffff0e7224 */ /* 0x000fe200010e06ff */
[----:B------:R-:W-:Y:S01]  /*04a0*/  LEA R8, P2, R7, UR8, 0x1 ;  /* 0x0000000807087c11 */ /* 0x000fe2000f8408ff */
[----:B---3--:R-:W-:-:S03]  /*04b0*/  IMAD.U32 R10, R10, 0x10000, RZ ;  /* 0x000100000a0a7824 */ /* 0x008fc600078e00ff */
[----:B------:R-:W-:Y:S01]  /*04c0*/  LEA.HI.X R9, R7, UR9, R14, 0x1, P2 ;  /* 0x0000000907097c11 */ /* 0x000fe200090f0c0e */
[----:B------:R-:W-:Y:S02]  /*04d0*/  @P1 VIADD R7, R4, 0x2 ;  /* 0x0000000204071836 */ /* 0x000fe40000000000 */
[----:B------:R-:W-:Y:S01]  /*04e0*/  @P1 IMAD.MOV.U32 R14, RZ, RZ, 0x1 ;  /* 0x00000001ff0e1424 */ /* 0x000fe200078e00ff */
[----:B------:R-:W-:Y:S01]  /*04f0*/  FSETP.GT.AND P2, PT, R10, UR7, PT ;  /* 0x000000070a007c0b */ /* 0x000fe2000bf44000 */
[----:B------:R-:W3:Y:S01]  /*0500*/  LDG.E.U16 R8, desc[UR36][R8.64] ;  /* 0x0000002408087981 */ /* 0x000ee2000c1e1500 */
[----:B------:R-:W-:-:S04]  /*0510*/  @P1 LOP3.LUT R7, R7, 0x1a, RZ, 0xc0, !PT ;  /* 0x0000001a07071812 */ /* 0x000fc800078ec0ff */
        /* <DEDUP_REMOVED lines=9> */
[----:B------:R-:W-:Y:S01]  /*05b0*/  @P2 VIADD R7, R4, 0x3 ;  /* 0x0000000304072836 */ /* 0x000fe20000000000 */
[----:B---3--:R-:W-:Y:S01]  /*05c0*/  SHF.L.U32 R8, R8, 0x10, RZ ;  /* 0x0000001008087819 */ /* 0x008fe200000006ff */
[----:B------:R-:W-:Y:S02]  /*05d0*/  @P2 IMAD.MOV.U32 R14, RZ, RZ, 0x1 ;  /* 0x00000001ff0e2424 */ /* 0x000fe400078e00ff */
        /* <DEDUP_REMOVED lines=18> */
[----:B------:R-:W-:-:S04]  /*0700*/  @P3 SHF.L.U32 R7, R14, R7, RZ ;  /* 0x000000070e073219 */ /* 0x000fc800000006ff */
[----:B--2---:R-:W-:-:S05]  /*0710*/  @P3 LOP3.LUT R12, R16, R7, RZ, 0xfc, !PT ;  /* 0x00000007100c3212 */ /* 0x004fca00078efcff */
[----:B------:R2:W-:Y:S04]  /*0720*/  @P3 STL [R5], R12 ;  /* 0x0000000c05003387 */ /* 0x0005e80000100800 */
[----:B------:R-:W4:Y:S01]  /*0730*/  @P4 LDL R16, [R5] ;  /* 0x0000000005104983 */ /* 0x000f220000100800 */
[----:B------:R-:W-:-:S05]  /*0740*/  VIADD R7, R15, UR6 ;  /* 0x000000060f077c36 */ /* 0x000fca0008000000 */
[----:B------:R-:W-:-:S05]  /*0750*/  IADD3 R7, P5, PT, R2, R7, RZ ;  /* 0x0000000702077210 */ /* 0x000fca0007fbe0ff */
[----:B------:R-:W-:Y:S01]  /*0760*/  IMAD.X R14, RZ, RZ, RZ, P5 ;  /* 0x000000ffff0e7224 */ /* 0x000fe200028e06ff */
[----:B------:R-:W-:Y:S01]  /*0770*/  LEA R10, P5, R7, UR8, 0x1 ;  /* 0x00000008070a7c11 */ /* 0x000fe2000f8a08ff */
[----:B---3--:R-:W-:-:S03]  /*0780*/  IMAD.U32 R8, R8, 0x10000, RZ ;  /* 0x0001000008087824 */ /* 0x008fc600078e00ff */
[----:B------:R-:W-:Y:S02]  /*0790*/  LEA.HI.X R11, R7, UR9, R14, 0x1, P5 ;  /* 0x00000009070b7c11 */ /* 0x000fe4000a8f0c0e */
[----:B------:R-:W-:Y:S01]  /*07a0*/  @P4 IADD3 R7, PT, PT, R4, 0x5, RZ ;  /* 0x0000000504074810 */ /* 0x000fe20007ffe0ff */
[----:B------:R-:W-:Y:S01]  /*07b0*/  @P4 IMAD.MOV.U32 R14, RZ, RZ, 0x1 ;  /* 0x00000001ff0e4424 */ /* 0x000fe200078e00ff */
[----:B------:R-:W-:Y:S01]  /*07c0*/  FSETP.GT.AND P5, PT, R8, UR7, PT ;  /* 0x0000000708007c0b */ /* 0x000fe2000bfa4000 */
[----:B------:R-:W3:Y:S01]  /*07d0*/  LDG.E.U16 R10, desc[UR36][R10.64] ;  /* 0x000000240a0a7981 */ /* 0x000ee2000c1e1500 */
[----:B------:R-:W-:-:S04]  /*07e0*/  @P4 LOP3.LUT R7, R7, 0x1d, RZ, 0xc0, !PT ;  /* 0x0000001d07074812 */ /* 0x000fc800078ec0ff */
[----:B------:R-:W-:-:S04]  /*07f0*/  @P4 SHF.L.U32 R7, R14, R7, RZ ;  /* 0x000000070e074219 */ /* 0x000fc800000006ff */
[----:B----4-:R-:W-:-:S05]  /*0800*/  @P4 LOP3.LUT R8, R16, R7, RZ, 0xfc, !PT ;  /* 0x0000000710084212 */ /* 0x010fca00078efcff */
[----:B------:R4:W-:Y:S04]  /*0810*/  @P4 STL [R5], R8 ;  /* 0x0000000805004387 */ /* 0x0009e80000100800 */
[----:B--2---:R-:W2:Y:S01]  /*0820*/  @P5 LDL R12, [R5] ;  /* 0x00000000050c5983 */ /* 0x004ea20000100800 */
[----:B------:R-:W-:Y:S02]  /*0830*/  IMAD.MOV.U32 R13, RZ, RZ, 0x1 ;  /* 0x00000001ff0d7424 */ /* 0x000fe400078e00ff */
[----:B------:R-:W-:Y:S02]  /*0840*/  @P5 VIADD R7, R4, 0x6 ;  /* 0x0000000604075836 */ /* 0x000fe40000000000 */
[----:B------:R-:W-:Y:S01]  /*0850*/  @P5 IMAD.MOV.U32 R14, RZ, RZ, 0x1 ;  /* 0x00000001ff0e5424 */ /* 0x000fe200078e00ff */
[----:B------:R-:W-:-:S02]  /*0860*/  @P6 PRMT R0, R13, 0x7610, R0 ;  /* 0x000076100d006816 */ /* 0x000fc40000000000 */
[----:B------:R-:W-:Y:S01]  /*0870*/  @P5 LOP3.LUT R7, R7, 0x1e, RZ, 0xc0, !PT ;  /* 0x0000001e07075812 */ /* 0x000fe200078ec0ff */
[----:B---3--:R-:W-:-:S03]  /*0880*/  IMAD.U32 R9, R10, 0x10000, RZ ;  /* 0x000100000a097824 */ /* 0x008fc600078e00ff */
[----:B------:R-:W-:Y:S02]  /*0890*/  @P5 SHF.L.U32 R7, R14, R7, RZ ;  /* 0x000000070e075219 */ /* 0x000fe400000006ff */
[----:B------:R-:W-:Y:S02]  /*08a0*/  FSETP.GT.AND P6, PT, R9, UR7, PT ;  /* 0x0000000709007c0b */ /* 0x000fe4000bfc4000 */
[----:B--2---:R-:W-:-:S05]  /*08b0*/  @P5 LOP3.LUT R10, R12, R7, RZ, 0xfc, !PT ;  /* 0x000000070c0a5212 */ /* 0x004fca00078efcff */
[----:B------:R2:W-:Y:S06]  /*08c0*/  @P5 STL [R5], R10 ;  /* 0x0000000a05005387 */ /* 0x0005ec0000100800 */
[----:B----4-:R-:W3:Y:S01]  /*08d0*/  @P6 LDL R8, [R5] ;  /* 0x0000000005086983 */ /* 0x010ee20000100800 */
[----:B------:R-:W-:Y:S01]  /*08e0*/  @P6 VIADD R7, R4, 0x7 ;  /* 0x0000000704076836 */ /* 0x000fe20000000000 */
[----:B------:R-:W-:Y:S01]  /*08f0*/  @P6 MOV R12, 0x1 ;  /* 0x00000001000c6802 */ /* 0x000fe20000000f00 */
[----:B------:R-:W-:-:S03]  /*0900*/  IMAD.MOV.U32 R9, RZ, RZ, 0x1 ;  /* 0x00000001ff097424 */ /* 0x000fc600078e00ff */
[----:B------:R-:W-:Y:S02]  /*0910*/  @P6 SHF.L.W.U32 R7, R12, R7, RZ ;  /* 0x000000070c076219 */ /* 0x000fe40000000eff */
[----:B------:R-:W-:Y:S01]  /*0920*/  @P0 PRMT R0, R9, 0x7610, R0 ;  /* 0x0000761009000816 */ /* 0x000fe20000000000 */
[----:B------:R-:W-:-:S03]  /*0930*/  VIADD R4, R4, 0x8 ;  /* 0x0000000804047836 */ /* 0x000fc60000000000 */
[C---:B------:R-:W-:Y:S02]  /*0940*/  @P1 PRMT R0, R9.reuse, 0x7610, R0 ;  /* 0x0000761009001816 */ /* 0x040fe40000000000 */
[----:B------:R-:W-:Y:S02]  /*0950*/  ISETP.NE.AND P0, PT, R4, R3, PT ;  /* 0x000000030400720c */ /* 0x000fe40003f05270 */
[----:B------:R-:W-:Y:S02]  /*0960*/  @P2 PRMT R0, R9, 0x7610, R0 ;  /* 0x0000761009002816 */ /* 0x000fe40000000000 */
[----:B---3--:R-:W-:Y:S01]  /*0970*/  @P6 LOP3.LUT R8, R8, R7, RZ, 0xfc, !PT ;  /* 0x0000000708086212 */ /* 0x008fe200078efcff */
[----:B------:R-:W-:-:S04]  /*0980*/  IMAD.MOV.U32 R7, RZ, RZ, 0x1 ;  /* 0x00000001ff077424 */ /* 0x000fc800078e00ff */
[----:B------:R2:W-:Y:S01]  /*0990*/  @P6 STL [R5], R8 ;  /* 0x0000000805006387 */ /* 0x0005e20000100800 */
[----:B------:R-:W-:-:S04]  /*09a0*/  @P3 PRMT R0, R7, 0x7610, R0 ;  /* 0x0000761007003816 */ /* 0x000fc80000000000 */
[----:B------:R-:W-:-:S04]  /*09b0*/  @P4 PRMT R0, R9, 0x7610, R0 ;  /* 0x0000761009004816 */ /* 0x000fc80000000000 */
[----:B------:R-:W-:-:S04]  /*09c0*/  @P5 PRMT R0, R7, 0x7610, R0 ;  /* 0x0000761007005816 */ /* 0x000fc80000000000 */
[----:B------:R-:W-:Y:S01]  /*09d0*/  @P6 PRMT R0, R7, 0x7610, R0 ;  /* 0x0000761007006816 */ /* 0x000fe20000000000 */
[----:B--2---:R-:W-:Y:S06]  /*09e0*/  @P0 BRA `(.L_x_1) ;  /* 0xfffffff400e80947 */ /* 0x004fec000383ffff */
.L_x_0:
[----:B------:R-:W-:Y:S05]  /*09f0*/  BRA.U !UP1, `(.L_x_2) ;  /* 0x0000000909447547 */ /* 0x000fea000b800000 */
[----:B------:R-:W3:Y:S01]  /*0a00*/  LDCU UR6, c[0x0][0x3a0] ;  /* 0x00007400ff0677ac */ /* 0x000ee20008000800 */
[----:B------:R-:W-:Y:S02]  /*0a10*/  UISETP.GE.U32.AND UP0, UPT, UR5, 0x4, UPT ;  /* 0x000000040500788c */ /* 0x000fe4000bf06070 */
[----:B---3--:R-:W-:-:S04]  /*0a20*/  ULOP3.LUT UR4, UR6, 0x3, URZ, 0xc0, !UPT ;  /* 0x0000000306047892 */ /* 0x008fc8000f8ec0ff */
[----:B------:R-:W-:-:S03]  /*0a30*/  UISETP.NE.AND UP1, UPT, UR4, URZ, UPT ;  /* 0x000000ff0400728c */ /* 0x000fc6000bf25270 */
[----:B------:R-:W-:Y:S08]  /*0a40*/  BRA.U !UP0, `(.L_x_3) ;  /* 0x0000000508247547 */ /* 0x000ff0000b800000 */
[----:B------:R-:W3:Y:S01]  /*0a50*/  LDCU.64 UR8, c[0x0][0x3a8] ;  /* 0x00007500ff0877ac */ /* 0x000ee20008000a00 */
[----:B------:R-:W4:Y:S01]  /*0a60*/  LDCU.64 UR10, c[0x0][0x380] ;  /* 0x00007000ff0a77ac */ /* 0x000f220008000a00 */
        /* <DEDUP_REMOVED lines=10> */
[----:B------:R-:W-:-:S05]  /*0b10*/  LEA.HI.X R9, R7, UR11, R10, 0x1, P0 ;  /* 0x0000000b07097c11 */ /* 0x000fca00080f0c0a */
[----:B------:R-:W3:Y:S01]  /*0b20*/  LDG.E.U16 R8, desc[UR36][R8.64] ;  /* 0x0000002408087981 */ /* 0x000ee2000c1e1500 */
[----:B--2---:R-:W-:-:S05]  /*0b30*/  IMAD.U32 R7, R4, 0x10000, RZ ;  /* 0x0001000004077824 */ /* 0x004fca00078e00ff */
[----:B------:R-:W-:-:S13]  /*0b40*/  FSETP.GT.AND P0, PT, R7, UR9, PT ;  /* 0x0000000907007c0b */ /* 0x000fda000bf04000 */
[----:B------:R-:W-:-:S05]  /*0b50*/  @P0 SHF.R.U32.HI R10, RZ, 0x5, R3 ;  /* 0x00000005ff0a0819 */ /* 0x000fca0000011603 */
[----:B------:R-:W-:-:S05]  /*0b60*/  @P0 IMAD R10, R10, 0x4, R1 ;  /* 0x000000040a0a0824 */ /* 0x000fca00078e0201 */
[----:B------:R-:W2:Y:S01]  /*0b70*/  @P0 LDL R12, [R10] ;  /* 0x000000000a0c0983 */ /* 0x000ea20000100800 */
[----:B------:R-:W-:-:S05]  /*0b80*/  VIADD R13, R11, UR8 ;  /* 0x000000080b0d7c36 */ /* 0x000fca0008000000 */
[----:B------:R-:W-:Y:S01]  /*0b90*/  IADD3 R5, P1, PT, R2, R13, RZ ;  /* 0x0000000d02057210 */ /* 0x000fe20007f3e0ff */
[----:B---3--:R-:W-:-:S03]  /*0ba0*/  IMAD.U32 R7, R8, 0x10000, RZ ;  /* 0x0001000008077824 */ /* 0x008fc600078e00ff */
[----:B------:R-:W-:Y:S02]  /*0bb0*/  IADD3.X R14, PT, PT, RZ, RZ, RZ, P1, !PT ;  /* 0x000000ffff0e7210 */ /* 0x000fe40000ffe4ff */
[----:B------:R-:W-:-:S04]  /*0bc0*/  LEA R4, P1, R5, UR10, 0x1 ;  /* 0x0000000a05047c11 */ /* 0x000fc8000f8208ff */
[----:B------:R-:W-:Y:S02]  /*0bd0*/  LEA.HI.X R5, R5, UR11, R14, 0x1, P1 ;  /* 0x0000000b05057c11 */ /* 0x000fe400088f0c0e */
[----:B------:R-:W-:-:S03]  /*0be0*/  FSETP.GT.AND P1, PT, R7, UR9, PT ;  /* 0x0000000907007c0b */ /* 0x000fc6000bf24000 */
[----:B------:R3:W4:Y:S01]  /*0bf0*/  LDG.E.U16 R11, desc[UR36][R4.64] ;  /* 0x00000024040b7981 */ /* 0x000722000c1e1500 */
[----:B------:R-:W-:-:S05]  /*0c00*/  @P0 IMAD.MOV.U32 R14, RZ, RZ, 0x1 ;  /* 0x00000001ff0e0424 */ /* 0x000fca00078e00ff */
[----:B------:R-:W-:-:S04]  /*0c10*/  @P0 SHF.L.W.U32 R7, R14, R3, RZ ;  /* 0x000000030e070219 */ /* 0x000fc80000000eff */
[----:B------:R-:W-:-:S05]  /*0c20*/  @P1 VIADD R8, R3, 0x1 ;  /* 0x0000000103081836 */ /* 0x000fca0000000000 */
[----:B------:R-:W-:-:S05]  /*0c30*/  @P1 SHF.R.U32.HI R14, RZ, 0x5, R8 ;  /* 0x00000005ff0e1819 */ /* 0x000fca0000011608 */
[----:B------:R-:W-:Y:S01]  /*0c40*/  @P1 IMAD R14, R14, 0x4, R1 ;  /* 0x000000040e0e1824 */ /* 0x000fe200078e0201 */
[----:B--2---:R-:W-:-:S05]  /*0c50*/  @P0 LOP3.LUT R7, R12, R7, RZ, 0xfc, !PT ;  /* 0x000000070c070212 */ /* 0x004fca00078efcff */
[----:B------:R2:W-:Y:S04]  /*0c60*/  @P0 STL [R10], R7 ;  /* 0x000000070a000387 */ /* 0x0005e80000100800 */
[----:B------:R-:W5:Y:S01]  /*0c70*/  @P1 LDL R9, [R14] ;  /* 0x000000000e091983 */ /* 0x000f620000100800 */
[----:B------:R-:W-:-:S05]  /*0c80*/  VIADD R13, R13, UR8 ;  /* 0x000000080d0d7c36 */ /* 0x000fca0008000000 */
[----:B------:R-:W-:-:S05]  /*0c90*/  IADD3 R13, P2, PT, R2, R13, RZ ;  /* 0x0000000d020d7210 */ /* 0x000fca0007f5e0ff */
[----:B------:R-:W-:Y:S01]  /*0ca0*/  IMAD.X R12, RZ, RZ, RZ, P2 ;  /* 0x000000ffff0c7224 */ /* 0x000fe200010e06ff */
[----:B---3--:R-:W-:Y:S01]  /*0cb0*/  LEA R4, P2, R13, UR10, 0x1 ;  /* 0x0000000a0d047c11 */ /* 0x008fe2000f8408ff */
[----:B----4-:R-:W-:-:S03]  /*0cc0*/  IMAD.U32 R11, R11, 0x10000, RZ ;  /* 0x000100000b0b7824 */ /* 0x010fc600078e00ff */
[----:B------:R-:W-:Y:S02]  /*0cd0*/  LEA.HI.X R5, R13, UR11, R12, 0x1, P2 ;  /* 0x0000000b0d057c11 */ /* 0x000fe400090f0c0c */
[----:B------:R-:W-:-:S03]  /*0ce0*/  FSETP.GT.AND P2, PT, R11, UR9, PT ;  /* 0x000000090b007c0b */ /* 0x000fc6000bf44000 */
[----:B------:R-:W3:Y:S01]  /*0cf0*/  LDG.E.U16 R4, desc[UR36][R4.64] ;  /* 0x0000002404047981 */ /* 0x000ee2000c1e1500 */
[----:B------:R-:W-:-:S05]  /*0d00*/  @P1 IMAD.MOV.U32 R11, RZ, RZ, 0x1 ;  /* 0x00000001ff0b1424 */ /* 0x000fca00078e00ff */
[----:B------:R-:W-:-:S04]  /*0d10*/  @P1 SHF.L.W.U32 R8, R11, R8, RZ ;  /* 0x000000080b081219 */ /* 0x000fc80000000eff */
[----:B--2---:R-:W-:-:S04]  /*0d20*/  @P2 IADD3 R7, PT, PT, R3, 0x2, RZ ;  /* 0x0000000203072810 */ /* 0x004fc80007ffe0ff */
[----:B------:R-:W-:-:S05]  /*0d30*/  @P2 SHF.R.U32.HI R10, RZ, 0x5, R7 ;  /* 0x00000005ff0a2819 */ /* 0x000fca0000011607 */
[----:B------:R-:W-:Y:S01]  /*0d40*/  @P2 IMAD R10, R10, 0x4, R1 ;  /* 0x000000040a0a2824 */ /* 0x000fe200078e0201 */
[----:B-----5:R-:W-:-:S05]  /*0d50*/  @P1 LOP3.LUT R9, R9, R8, RZ, 0xfc, !PT ;  /* 0x0000000809091212 */ /* 0x020fca00078efcff */
[----:B------:R2:W-:Y:S04]  /*0d60*/  @P1 STL [R14], R9 ;  /* 0x000000090e001387 */ /* 0x0005e80000100800 */
[----:B------:R-:W4:Y:S01]  /*0d70*/  @P2 LDL R8, [R10] ;  /* 0x000000000a082983 */ /* 0x000f220000100800 */
[----:B---3--:R-:W-:-:S05]  /*0d80*/  IMAD.U32 R11, R4, 0x10000, RZ ;  /* 0x00010000040b7824 */ /* 0x008fca00078e00ff */
[----:B------:R-:W-:Y:S01]  /*0d90*/  FSETP.GT.AND P3, PT, R11, UR9, PT ;  /* 0x000000090b007c0b */ /* 0x000fe2000bf64000 */
[----:B------:R-:W-:-:S05]  /*0da0*/  @P2 IMAD.MOV.U32 R12, RZ, RZ, 0x1 ;  /* 0x00000001ff0c2424 */ /* 0x000fca00078e00ff */
[----:B------:R-:W-:-:S07]  /*0db0*/  @P2 SHF.L.W.U32 R7, R12, R7, RZ ;  /* 0x000000070c072219 */ /* 0x000fce0000000eff */
[----:B------:R-:W-:-:S05]  /*0dc0*/  @P3 VIADD R4, R3, 0x3 ;  /* 0x0000000303043836 */ /* 0x000fca0000000000 */
[----:B------:R-:W-:-:S05]  /*0dd0*/  @P3 SHF.R.U32.HI R12, RZ, 0x5, R4 ;  /* 0x00000005ff0c3819 */ /* 0x000fca0000011604 */
[----:B------:R-:W-:Y:S01]  /*0de0*/  @P3 IMAD R12, R12, 0x4, R1 ;  /* 0x000000040c0c3824 */ /* 0x000fe200078e0201 */
[----:B----4-:R-:W-:-:S05]  /*0df0*/  @P2 LOP3.LUT R7, R8, R7, RZ, 0xfc, !PT ;  /* 0x0000000708072212 */ /* 0x010fca00078efcff */
[----:B------:R3:W-:Y:S04]  /*0e00*/  @P2 STL [R10], R7 ;  /* 0x000000070a002387 */ /* 0x0007e80000100800 */
[----:B------:R-:W4:Y:S01]  /*0e10*/  @P3 LDL R5, [R12] ;  /* 0x000000000c053983 */ /* 0x000f220000100800 */
[----:B--2---:R-:W-:-:S05]  /*0e20*/  @P3 IMAD.MOV.U32 R9, RZ, RZ, 0x1 ;  /* 0x00000001ff093424 */ /* 0x004fca00078e00ff */
[----:B------:R-:W-:Y:S01]  /*0e30*/  @P3 SHF.L.W.U32 R4, R9, R4, RZ ;  /* 0x0000000409043219 */ /* 0x000fe20000000eff */
[----:B------:R-:W-:Y:S02]  /*0e40*/  IMAD.MOV.U32 R8, RZ, RZ, 0x1 ;  /* 0x00000001ff087424 */ /* 0x000fe400078e00ff */
[----:B---3--:R-:W-:Y:S02]  /*0e50*/  HFMA2 R7, -RZ, RZ, 0, 5.9604644775390625e-08 ;  /* 0x00000001ff077431 */ /* 0x008fe400000001ff */
[----:B------:R-:W-:Y:S01]  /*0e60*/  VIADD R3, R3, 0x4 ;  /* 0x0000000403037836 */ /* 0x000fe20000000000 */
[----:B----4-:R-:W-:Y:S01]  /*0e70*/  @P3 LOP3.LUT R5, R5, R4, RZ, 0xfc, !PT ;  /* 0x0000000405053212 */ /* 0x010fe200078efcff */
[----:B------:R-:W-:-:S04]  /*0e80*/  IMAD.MOV.U32 R4, RZ, RZ, 0x1 ;  /* 0x00000001ff047424 */ /* 0x000fc800078e00ff */
[----:B------:R3:W-:Y:S01]  /*0e90*/  @P3 STL [R12], R5 ;  /* 0x000000050c003387 */ /* 0x0007e20000100800 */
[----:B------:R-:W-:-:S04]  /*0ea0*/  @P0 PRMT R0, R4, 0x7610, R0 ;  /* 0x0000761004000816 */ /* 0x000fc80000000000 */
[----:B------:R-:W-:-:S04]  /*0eb0*/  @P1 PRMT R0, R8, 0x7610, R0 ;  /* 0x0000761008001816 */ /* 0x000fc80000000000 */
[----:B------:R-:W-:-:S04]  /*0ec0*/  @P2 PRMT R0, R4, 0x7610, R0 ;  /* 0x0000761004002816 */ /* 0x000fc80000000000 */
[----:B---3--:R-:W-:-:S07]  /*0ed0*/  @P3 PRMT R0, R7, 0x7610, R0 ;  /* 0x0000761007003816 */ /* 0x008fce0000000000 */
.L_x_3:
[----:B------:R-:W-:Y:S05]  /*0ee0*/  BRA.U !UP1, `(.L_x_2) ;  /* 0x0000000509087547 */ /* 0x000fea000b800000 */
[----:B------:R-:W-:-:S09]  /*0ef0*/  UISETP.NE.AND UP0, UPT, UR4, 0x1, UPT ;  /* 0x000000010400788c */ /* 0x000fd2000bf05270 */
[----:B------:R-:W-:Y:S05]  /*0f00*/  BRA.U !UP0, `(.L_x_4) ;  /* 0x0000000108a07547 */ /* 0x000fea000b800000 */
[----:B------:R-:W3:Y:S01]  /*0f10*/  LDCU.64 UR4, c[0x0][0x3a8] ;  /* 0x00007500ff0477ac */ /* 0x000ee20008000a00 */
[----:B------:R-:W4:Y:S01]  /*0f20*/  LDCU.64 UR8, c[0x0][0x380] ;  /* 0x00007000ff0877ac */ /* 0x000f220008000a00 */
[----:B---3--:R-:W-:-:S05]  /*0f30*/  IMAD R9, R3, UR4, RZ ;  /* 0x0000000403097c24 */ /* 0x008fca000f8e02ff */
[----:B------:R-:W-:-:S05]  /*0f40*/  IADD3 R5, P0, PT, R2, R9, RZ ;  /* 0x0000000902057210 */ /* 0x000fca0007f1e0ff */
[----:B------:R-:W-:Y:S01]  /*0f50*/  IMAD.X R8, RZ, RZ, RZ, P0 ;  /* 0x000000ffff087224 */ /* 0x000fe200000e06ff */
[----:B----4-:R-:W-:-:S04]  /*0f60*/  LEA R4, P0, R5, UR8, 0x1 ;  /* 0x0000000805047c11 */ /* 0x010fc8000f8008ff */
[----:B------:R-:W-:-:S05]  /*0f70*/  LEA.HI.X R5, R5, UR9, R8, 0x1, P0 ;  /* 0x0000000905057c11 */ /* 0x000fca00080f0c08 */
[----:B--2---:R-:W2:Y:S02]  /*0f80*/  LDG.E.U16 R4, desc[UR36][R4.64] ;  /* 0x0000002404047981 */ /* 0x004ea4000c1e1500 */
[----:B--2---:R-:W-:-:S05]  /*0f90*/  IMAD.U32 R7, R4, 0x10000, RZ ;  /* 0x0001000004077824 */ /* 0x004fca00078e00ff */
[----:B------:R-:W-:Y:S01]  /*0fa0*/  FSETP.GT.AND P0, PT, R7, UR5, PT ;  /* 0x0000000507007c0b */ /* 0x000fe2000bf04000 */
[----:B------:R-:W-:-:S05]  /*0fb0*/  VIADD R7, R9, UR4 ;  /* 0x0000000409077c36 */ /* 0x000fca0008000000 */
[----:B------:R-:W-:-:S05]  /*0fc0*/  IADD3 R7, P1, PT, R2, R7, RZ ;  /* 0x0000000702077210 */ /* 0x000fca0007f3e0ff */
[----:B------:R-:W-:Y:S01]  /*0fd0*/  IMAD.X R10, RZ, RZ, RZ, P1 ;  /* 0x000000ffff0a7224 */ /* 0x000fe200008e06ff */
[C---:B------:R-:W-:Y:S02]  /*0fe0*/  LEA R8, P1, R7.reuse, UR8, 0x1 ;  /* 0x0000000807087c11 */ /* 0x040fe4000f8208ff */
[----:B------:R-:W-:Y:S02]  /*0ff0*/  @P0 SHF.R.U32.HI R12, RZ, 0x5, R3 ;  /* 0x00000005ff0c0819 */ /* 0x000fe40000011603 */
[----:B------:R-:W-:-:S03]  /*1000*/  LEA.HI.X R9, R7, UR9, R10, 0x1, P1 ;  /* 0x0000000907097c11 */ /* 0x000fc600088f0c0a */
[----:B------:R-:W-:Y:S02]  /*1010*/  @P0 IMAD R12, R12, 0x4, R1 ;  /* 0x000000040c0c0824 */ /* 0x000fe400078e0201 */
[----:B------:R-:W2:Y:S04]  /*1020*/  LDG.E.U16 R8, desc[UR36][R8.64] ;  /* 0x0000002408087981 */ /* 0x000ea8000c1e1500 */
[----:B------:R-:W3:Y:S01]  /*1030*/  @P0 LDL R7, [R12] ;  /* 0x000000000c070983 */ /* 0x000ee20000100800 */
[----:B------:R-:W-:-:S05]  /*1040*/  @P0 IMAD.MOV.U32 R4, RZ, RZ, 0x1 ;  /* 0x00000001ff040424 */ /* 0x000fca00078e00ff */
[----:B------:R-:W-:Y:S01]  /*1050*/  @P0 SHF.L.W.U32 R4, R4, R3, RZ ;  /* 0x0000000304040219 */ /* 0x000fe20000000eff */
[----:B------:R-:W-:Y:S03]  /*1060*/  BSSY.RECONVERGENT B0, `(.L_x_5) ;  /* 0x0000011000007945 */ /* 0x000fe60003800200 */
[----:B---3--:R-:W-:Y:S01]  /*1070*/  @P0 LOP3.LUT R7, R7, R4, RZ, 0xfc, !PT ;  /* 0x0000000407070212 */ /* 0x008fe200078efcff */
[----:B--2---:R-:W-:-:S04]  /*1080*/  IMAD.U32 R4, R8, 0x10000, RZ ;  /* 0x0001000008047824 */ /* 0x004fc800078e00ff */
[----:B------:R2:W-:Y:S01]  /*1090*/  @P0 STL [R12], R7 ;  /* 0x000000070c000387 */ /* 0x0005e20000100800 */
[----:B------:R-:W-:Y:S02]  /*10a0*/  FSETP.GT.AND P1, PT, R4, UR5, PT ;  /* 0x0000000504007c0b */ /* 0x000fe4000bf24000 */
[----:B------:R-:W-:-:S04]  /*10b0*/  MOV R4, 0x1 ;  /* 0x0000000100047802 */ /* 0x000fc80000000f00 */
[----:B------:R-:W-:-:S07]  /*10c0*/  @P0 PRMT R0, R4, 0x7610, R0 ;  /* 0x0000761004000816 */ /* 0x000fce0000000000 */
[----:B--2---:R-:W-:Y:S05]  /*10d0*/  @!P1 BRA `(.L_x_6) ;  /* 0x0000000000249947 */ /* 0x004fea0003800000 */
[----:B------:R-:W-:-:S05]  /*10e0*/  VIADD R4, R3, 0x1 ;  /* 0x0000000103047836 */ /* 0x000fca0000000000 */
[----:B------:R-:W-:-:S05]  /*10f0*/  SHF.R.U32.HI R0, RZ, 0x5, R4 ;  /* 0x00000005ff007819 */ /* 0x000fca0000011604 */
[----:B------:R-:W-:-:S05]  /*1100*/  IMAD R7, R0, 0x4, R1 ;  /* 0x0000000400077824 */ /* 0x000fca00078e0201 */
[----:B------:R-:W2:Y:S01]  /*1110*/  LDL R0, [R7] ;  /* 0x0000000007007983 */ /* 0x000ea20000100800 */
[----:B------:R-:W-:-:S05]  /*1120*/  IMAD.MOV.U32 R5, RZ, RZ, 0x1 ;  /* 0x00000001ff057424 */ /* 0x000fca00078e00ff */
[----:B------:R-:W-:-:S04]  /*1130*/  SHF.L.W.U32 R5, R5, R4, RZ ;  /* 0x0000000405057219 */ /* 0x000fc80000000eff */
[----:B--2---:R-:W-:Y:S01]  /*1140*/  LOP3.LUT R4, R0, R5, RZ, 0xfc, !PT ;  /* 0x0000000500047212 */ /* 0x004fe200078efcff */
[----:B------:R-:W-:-:S04]  /*1150*/  IMAD.MOV.U32 R0, RZ, RZ, 0x1 ;  /* 0x00000001ff007424 */ /* 0x000fc800078e00ff */
[----:B------:R2:W-:Y:S03]  /*1160*/  STL [R7], R4 ;  /* 0x0000000407007387 */ /* 0x0005e60000100800 */
.L_x_6:
[----:B0-----:R-:W-:Y:S05]  /*1170*/  BSYNC.RECONVERGENT B0 ;  /* 0x0000000000007941 */ /* 0x001fea0003800200 */
.L_x_5:
[----:B------:R-:W-:-:S07]  /*1180*/  VIADD R3, R3, 0x2 ;  /* 0x0000000203037836 */ /* 0x000fce0000000000 */
.L_x_4:
[----:B------:R-:W-:-:S04]  /*1190*/  ULOP3.LUT UR4, UR6, 0x1, URZ, 0xc0, !UPT ;  /* 0x0000000106047892 */ /* 0x000fc8000f8ec0ff */
[----:B------:R-:W-:-:S09]  /*11a0*/  UISETP.NE.U32.AND UP0, UPT, UR4, 0x1, UPT ;  /* 0x000000010400788c */ /* 0x000fd2000bf05070 */
[----:B------:R-:W-:Y:S05]  /*11b0*/  BRA.U UP0, `(.L_x_2) ;  /* 0x0000000100547547 */ /* 0x000fea000b800000 */
[----:B------:R-:W3:Y:S01]  /*11c0*/  LDCU.64 UR4, c[0x0][0x3a8] ;  /* 0x00007500ff0477ac */ /* 0x000ee20008000a00 */
[----:B------:R-:W2:Y:S01]  /*11d0*/  LDCU.64 UR8, c[0x0][0x380] ;  /* 0x00007000ff0877ac */ /* 0x000ea20008000a00 */
[----:B---3--:R-:W-:-:S05]  /*11e0*/  IMAD R5, R3, UR4, RZ ;  /* 0x0000000403057c24 */ /* 0x008fca000f8e02ff */
[----:B------:R-:W-:-:S05]  /*11f0*/  IADD3 R5, P0, PT, R5, R2, RZ ;  /* 0x0000000205057210 */ /* 0x000fca0007f1e0ff */
[----:B------:R-:W-:Y:S01]  /*1200*/  IMAD.X R8, RZ, RZ, RZ, P0 ;  /* 0x000000ffff087224 */ /* 0x000fe200000e06ff */
[----:B--2---:R-:W-:-:S04]  /*1210*/  LEA R4, P0, R5, UR8, 0x1 ;  /* 0x0000000805047c11 */ /* 0x004fc8000f8008ff */
[----:B------:R-:W-:-:S05]  /*1220*/  LEA.HI.X R5, R5, UR9, R8, 0x1, P0 ;  /* 0x0000000905057c11 */ /* 0x000fca00080f0c08 */
[----:B------:R-:W2:Y:S01]  /*1230*/  LDG.E.U16 R4, desc[UR36][R4.64] ;  /* 0x0000002404047981 */ /* 0x000ea2000c1e1500 */
[----:B------:R-:W-:Y:S01]  /*1240*/  BSSY.RECONVERGENT B0, `(.L_x_2) ;  /* 0x000000c000007945 */ /* 0x000fe20003800200 */
[----:B--2---:R-:W-:-:S05]  /*1250*/  IMAD.U32 R7, R4, 0x10000, RZ ;  /* 0x0001000004077824 */ /* 0x004fca00078e00ff */
[----:B------:R-:W-:-:S13]  /*1260*/  FSETP.GT.AND P0, PT, R7, UR5, PT ;  /* 0x0000000507007c0b */ /* 0x000fda000bf04000 */
[----:B------:R-:W-:Y:S05]  /*1270*/  @!P0 BRA `(.L_x_7) ;  /* 0x0000000000208947 */ /* 0x000fea0003800000 */
[----:B------:R-:W-:-:S05]  /*1280*/  SHF.R.U32.HI R0, RZ, 0x5, R3 ;  /* 0x00000005ff007819 */ /* 0x000fca0000011603 */
[----:B------:R-:W-:-:S05]  /*1290*/  IMAD R4, R0, 0x4, R1 ;  /* 0x0000000400047824 */ /* 0x000fca00078e0201 */
[----:B------:R-:W2:Y:S01]  /*12a0*/  LDL R0, [R4] ;  /* 0x0000000004007983 */ /* 0x000ea20000100800 */
[----:B------:R-:W-:-:S05]  /*12b0*/  HFMA2 R8, -RZ, RZ, 0, 5.9604644775390625e-08 ;  /* 0x00000001ff087431 */ /* 0x000fca00000001ff */
[----:B------:R-:W-:-:S04]  /*12c0*/  SHF.L.W.U32 R3, R8, R3, RZ ;  /* 0x0000000308037219 */ /* 0x000fc80000000eff */
[----:B--2---:R-:W-:Y:S01]  /*12d0*/  LOP3.LUT R3, R0, R3, RZ, 0xfc, !PT ;  /* 0x0000000300037212 */ /* 0x004fe200078efcff */
[----:B------:R-:W-:-:S04]  /*12e0*/  IMAD.MOV.U32 R0, RZ, RZ, 0x1 ;  /* 0x00000001ff007424 */ /* 0x000fc800078e00ff */
[----:B------:R2:W-:Y:S03]  /*12f0*/  STL [R4], R3 ;  /* 0x0000000304007387 */ /* 0x0005e60000100800 */
.L_x_7:
[----:B0-----:R-:W-:Y:S05]  /*1300*/  BSYNC.RECONVERGENT B0 ;  /* 0x0000000000007941 */ /* 0x001fea0003800200 */
.L_x_2:
[----:B------:R-:W-:-:S13]  /*1310*/  LOP3.LUT P0, RZ, R0, 0xff, RZ, 0xc0, !PT ;  /* 0x000000ff00ff7812 */ /* 0x000fda000780c0ff */
[----:B0-2---:R-:W-:Y:S05]  /*1320*/  @!P0 EXIT ;  /* 0x000000000000894d */ /* 0x005fea0003800000 */
[----:B------:R-:W0:Y:S01]  /*1330*/  S2R R17, SR_TID.X ;  /* 0x0000000000117919 */ /* 0x000e220000002100 */
[----:B------:R-:W-:Y:S01]  /*1340*/  BSSY.RECONVERGENT B6, `(.L_x_8) ;  /* 0x000000d000067945 */ /* 0x000fe20003800200 */
[----:B0-----:R-:W-:-:S13]  /*1350*/  LOP3.LUT P0, RZ, R17, R2, RZ, 0xfc, !PT ;  /* 0x0000000211ff7212 */ /* 0x001fda000780fcff */
[----:B------:R-:W-:Y:S05]  /*1360*/  @P0 BRA `(.L_x_9) ;  /* 0x0000000000280947 */ /* 0x000fea0003800000 */
[----:B------:R-:W-:Y:S01]  /*1370*/  MOV R0, 0x0 ;  /* 0x0000000000007802 */ /* 0x000fe20000000f00 */
[----:B------:R0:W-:Y:S01]  /*1380*/  STL [R1+0x20], R24 ;  /* 0x0000201801007387 */ /* 0x0001e20000100800 */
[----:B------:R-:W2:Y:S01]  /*1390*/  LDCU.64 UR4, c[0x4][0x8] ;  /* 0x01000100ff0477ac */ /* 0x000ea20008000a00 */
[----:B-1----:R-:W-:Y:S01]  /*13a0*/  IADD3 R6, P0, P1, R1, 0x20, R6 ;  /* 0x0000002001067810 */ /* 0x002fe2000791e006 */
[----:B------:R0:W1:Y:S03]  /*13b0*/  LDC.64 R8, c[0x4][R0] ;  /* 0x0100000000087b82 */ /* 0x0000660000000a00 */
[----:B------:R-:W-:Y:S01]  /*13c0*/  IADD3.X R7, PT, PT, RZ, UR38, RZ, P0, P1 ;  /* 0x00000026ff077c10 */ /* 0x000fe200087e24ff */
[----:B--2---:R-:W-:Y:S02]  /*13d0*/  IMAD.U32 R4, RZ, RZ, UR4 ;  /* 0x00000004ff047e24 */ /* 0x004fe4000f8e00ff */
[----:B0-----:R-:W-:-:S07]  /*13e0*/  IMAD.U32 R5, RZ, RZ, UR5 ;  /* 0x00000005ff057e24 */ /* 0x001fce000f8e00ff */
[----:B------:R-:W-:-:S07]  /*13f0*/  LEPC R20, `(.L_x_9) ;  /* 0x000000001014794e */ /* 0x000fce0000000000 */
[----:B-1----:R-:W-:Y:S05]  /*1400*/  CALL.ABS.NOINC R8 ;  /* 0x0000000008007343 */ /* 0x002fea0003c00000 */
.L_x_9:
[----:B------:R-:W-:Y:S05]  /*1410*/  BSYNC.RECONVERGENT B6 ;  /* 0x0000000000067941 */ /* 0x000fea0003800200 */
.L_x_8:
[----:B------:R-:W0:Y:S01]  /*1420*/  LDC R19, c[0x0][0x3a4] ;  /* 0x0000e900ff137b82 */ /* 0x000e220000000800 */
[----:B------:R-:W-:Y:S01]  /*1430*/  UMOV UR4, 0x400 ;  /* 0x0000040000047882 */ /* 0x000fe20000000000 */
[----:B------:R-:W-:Y:S01]  /*1440*/  BSSY.RECONVERGENT B0, `(.L_x_10) ;  /* 0x00000db000007945 */ /* 0x000fe20003800200 */
[----:B------:R-:W-:Y:S01]  /*1450*/  UIADD3 UR4, UPT, UPT, UR4, 0x100, URZ ;  /* 0x0000010004047890 */ /* 0x000fe2000fffe0ff */
[----:B------:R-:W-:Y:S01]  /*1460*/  PRMT R28, RZ, 0x7610, R28 ;  /* 0x00007610ff1c7816 */ /* 0x000fe2000000001c */
[----:B------:R-:W-:-:S03]  /*1470*/  IMAD.MOV.U32 R18, RZ, RZ, RZ ;  /* 0x000000ffff127224 */ /* 0x000fc600078e00ff */
[----:B------:R-:W2:Y:S08]  /*1480*/  LDC.64 R30, c[0x0][0x390] ;  /* 0x0000e400ff1e7b82 */ /* 0x000eb00000000a00 */
[----:B------:R-:W3:Y:S08]  /*1490*/  LDC.64 R36, c[0x0][0x388] ;  /* 0x0000e200ff247b82 */ /* 0x000ef00000000a00 */
[----:B------:R-:W4:Y:S01]  /*14a0*/  S2UR UR5, SR_CgaCtaId ;  /* 0x00000000000579c3 */ /* 0x000f220000008800 */
[----:B0-----:R-:W-:-:S05]  /*14b0*/  SHF.R.U32.HI R0, RZ, 0x5, R19 ;  /* 0x00000005ff007819 */ /* 0x001fca0000011613 */
[----:B------:R-:W-:Y:S01]  /*14c0*/  IMAD R3, R0, R17, RZ ;  /* 0x0000001100037224 */ /* 0x000fe200078e02ff */
[----:B------:R-:W-:-:S03]  /*14d0*/  SHF.R.U32.HI R0, RZ, 0x8, R19 ;  /* 0x00000008ff007819 */ /* 0x000fc60000011613 */
[----:B------:R-:W-:Y:S01]  /*14e0*/  IMAD R5, R2, R19, R3 ;  /* 0x0000001302057224 */ /* 0x000fe200078e0203 */
[----:B------:R-:W-:Y:S02]  /*14f0*/  LOP3.LUT R16, R0, 0xfffffe, RZ, 0xc0, !PT ;  /* 0x00fffffe00107812 */ /* 0x000fe400078ec0ff */
[----:B------:R-:W-:Y:S01]  /*1500*/  SHF.R.U32.HI R19, RZ, 0x3, R19 ;  /* 0x00000003ff137819 */ /* 0x000fe20000011613 */
[----:B--2---:R-:W-:-:S04]  /*1510*/  IMAD.WIDE.U32 R30, R5, 0x2, R30 ;  /* 0x00000002051e7825 */ /* 0x004fc800078e001e */
[----:B---3--:R-:W-:Y:S01]  /*1520*/  IMAD.WIDE.U32 R36, R3, 0x2, R36 ;  /* 0x0000000203247825 */ /* 0x008fe200078e0024 */
[----:B------:R-:W-:-:S03]  /*1530*/  IADD3 R3, P0, PT, R30, 0x10, RZ ;  /* 0x000000101e037810 */ /* 0x000fc60007f1e0ff */
[----:B------:R-:W-:Y:S01]  /*1540*/  IMAD.MOV R25, RZ, RZ, -R16 ;  /* 0x000000ffff197224 */ /* 0x000fe200078e0a10 */
[----:B----4-:R-:W-:Y:S01]  /*1550*/  ULEA UR4, UR5, UR4, 0x18 ;  /* 0x0000000405047291 */ /* 0x010fe2000f8ec0ff */
[----:B------:R-:W-:-:S05]  /*1560*/  IMAD.X R26, RZ, RZ, R31, P0 ;  /* 0x000000ffff1a7224 */ /* 0x000fca00000e061f */
[----:B------:R-:W-:-:S07]  /*1570*/  LEA R24, R24, UR4, 0x2 ;  /* 0x0000000418187c11 */ /* 0x000fce000f8e10ff */
.L_x_20:
[----:B--2---:R-:W-:-:S05]  /*1580*/  IMAD R4, R18, 0x4, R1 ;  /* 0x0000000412047824 */ /* 0x004fca00078e0201 */
[----:B------:R-:W2:Y:S01]  /*1590*/  LDL R27, [R4] ;  /* 0x00000000041b7983 */ /* 0x000ea20000100800 */
[----:B------:R-:W-:Y:S01]  /*15a0*/  BSSY.RECONVERGENT B1, `(.L_x_11) ;  /* 0x00000c1000017945 */ /* 0x000fe20003800200 */
[----:B--2---:R-:W-:-:S13]  /*15b0*/  ISETP.NE.AND P0, PT, R27, RZ, PT ;  /* 0x000000ff1b00720c */ /* 0x004fda0003f05270 */
[----:B0-----:R-:W-:Y:S05]  /*15c0*/  @!P0 BRA `(.L_x_12) ;  /* 0x0000000800f88947 */ /* 0x001fea0003800000 */
[----:B------:R-:W-:-:S07]  /*15d0*/  IMAD.MOV.U32 R29, RZ, RZ, RZ ;  /* 0x000000ffff1d7224 */ /* 0x000fce00078e00ff */
.L_x_19:
[----:B--2---:R-:W-:Y:S01]  /*15e0*/  LOP3.LUT R4, R27, 0x1, RZ, 0xc0, !PT ;  /* 0x000000011b047812 */ /* 0x004fe200078ec0ff */
[----:B------:R-:W-:Y:S03]  /*15f0*/  BSSY.RECONVERGENT B2, `(.L_x_13) ;  /* 0x00000b7000027945 */ /* 0x000fe60003800200 */
[----:B------:R-:W-:-:S13]  /*1600*/  ISETP.NE.U32.AND P0, PT, R4, 0x1, PT ;  /* 0x000000010400780c */ /* 0x000fda0003f05070 */
[----:B0-----:R-:W-:Y:S05]  /*1610*/  @P0 BRA `(.L_x_14) ;  /* 0x0000000800d00947 */ /* 0x001fea0003800000 */
[----:B------:R-:W0:Y:S01]  /*1620*/  LDCU UR4, c[0x0][0x3a4] ;  /* 0x00007480ff0477ac */ /* 0x000e220008000800 */
[----:B------:R-:W-:Y:S01]  /*1630*/  HFMA2 R13, -RZ, RZ, 0, 0 ;  /* 0x00000000ff0d7431 */ /* 0x000fe200000001ff */
[----:B0-----:R-:W-:-:S09]  /*1640*/  UISETP.GE.U32.AND UP0, UPT, UR4, 0x100, UPT ;  /* 0x000001000400788c */ /* 0x001fd2000bf06070 */
[----:B------:R-:W-:Y:S05]  /*1650*/  BRA.U !UP0, `(.L_x_15) ;  /* 0x00000009086c7547 */ /* 0x000fea000b800000 */
[----:B------:R-:W-:Y:S01]  /*1660*/  ISETP.NE.AND P0, PT, R0, 0x1, PT ;  /* 0x000000010000780c */ /* 0x000fe20003f05270 */
[----:B------:R-:W-:Y:S02]  /*1670*/  IMAD.MOV.U32 R13, RZ, RZ, RZ ;  /* 0x000000ffff0d7224 */ /* 0x000fe400078e00ff */
[----:B------:R-:W-:-:S10]  /*1680*/  IMAD.MOV.U32 R10, RZ, RZ, RZ ;  /* 0x000000ffff0a7224 */ /* 0x000fd400078e00ff */
[----:B------:R-:W-:Y:S05]  /*1690*/  @!P0 BRA `(.L_x_16) ;  /* 0x0000000400908947 */ /* 0x000fea0003800000 */
[----:B------:R-:W0:Y:S01]  /*16a0*/  S2UR UR5, SR_CgaCtaId ;  /* 0x00000000000579c3 */ /* 0x000e220000008800 */
[----:B------:R-:W-:Y:S01]  /*16b0*/  UMOV UR4, 0x400 ;  /* 0x0000040000047882 */ /* 0x000fe20000000000 */
[----:B------:R-:W-:Y:S02]  /*16c0*/  IMAD R4, R18, 0x20, R29 ;  /* 0x0000002012047824 */ /* 0x000fe400078e021d */
[----:B------:R-:W-:Y:S02]  /*16d0*/  IMAD.MOV.U32 R13, RZ, RZ, RZ ;  /* 0x000000ffff0d7224 */ /* 0x000fe400078e00ff */
[----:B------:R-:W-:Y:S02]  /*16e0*/  IMAD.MOV.U32 R38, RZ, RZ, R3 ;  /* 0x000000ffff267224 */ /* 0x000fe400078e0003 */
[----:B------:R-:W-:Y:S02]  /*16f0*/  IMAD.MOV.U32 R39, RZ, RZ, R26 ;  /* 0x000000ffff277224 */ /* 0x000fe400078e001a */
[----:B------:R-:W-:-:S02]  /*1700*/  IMAD.MOV.U32 R32, RZ, RZ, R25 ;  /* 0x000000ffff207224 */ /* 0x000fc400078e0019 */
[----:B------:R-:W-:Y:S01]  /*1710*/  IMAD R33, R19, R4, RZ ;  /* 0x0000000413217224 */ /* 0x000fe200078e02ff */
[----:B0-----:R-:W-:-:S04]  /*1720*/  ULEA UR4, UR5, UR4, 0x18 ;  /* 0x0000000405047291 */ /* 0x001fc8000f8ec0ff */
[----:B------:R-:W-:-:S06]  /*1730*/  UIADD3 UR4, UPT, UPT, UR4, 0x10, URZ ;  /* 0x0000001004047890 */ /* 0x000fcc000fffe0ff */
[----:B------:R-:W-:-:S07]  /*1740*/  IMAD.U32 R34, RZ, RZ, UR4 ;  /* 0x00000004ff227e24 */ /* 0x000fce000f8e00ff */
.L_x_17:
[----:B------:R-:W-:-:S13]  /*1750*/  LOP3.LUT P0, RZ, R28, 0xff, RZ, 0xc0, !PT ;  /* 0x000000ff1cff7812 */ /* 0x000fda000780c0ff */
[----:B-1----:R-:W2:Y:S01]  /*1760*/  @!P0 LDG.E.128 R4, desc[UR36][R38.64+-0x10] ;  /* 0xfffff02426048981 */ /* 0x002ea2000c1e1d00 */
[----:B------:R-:W-:-:S06]  /*1770*/  IMAD.WIDE.U32 R8, R33, 0x10, R36 ;  /* 0x0000001021087825 */ /* 0x000fcc00078e0024 */
[----:B------:R-:W3:Y:S01]  /*1780*/  LDG.E.128 R8, desc[UR36][R8.64] ;  /* 0x0000002408087981 */ /* 0x000ee2000c1e1d00 */
[----:B------:R-:W-:Y:S05]  /*1790*/  WARPSYNC.ALL ;  /* 0x0000000000007948 */ /* 0x000fea0003800000 */
[----:B------:R-:W-:Y:S01]  /*17a0*/  VIADD R21, R33, 0x1 ;  /* 0x0000000121157836 */ /* 0x000fe20000000000 */
[----:B------:R-:W0:Y:S01]  /*17b0*/  @P0 LDS.128 R4, [R34+-0x10] ;  /* 0xfffff00022040984 */ /* 0x000e220000000c00 */
[----:B---3--:R-:W-:-:S03]  /*17c0*/  SHF.L.U32 R12, R8, 0x10, RZ ;  /* 0x00000010080c7819 */ /* 0x008fc600000006ff */
[----:B--2---:R1:W-:Y:S01]  /*17d0*/  @!P0 STS.128 [R34+-0x10], R4 ;  /* 0xfffff00422008388 */ /* 0x0043e20000000c00 */
[----:B0-----:R-:W-:Y:S01]  /*17e0*/  IMAD.U32 R14, R4, 0x10000, RZ ;  /* 0x00010000040e7824 */ /* 0x001fe200078e00ff */
[----:B------:R-:W-:-:S03]  /*17f0*/  PRMT R20, R5, 0x7632, R20 ;  /* 0x0000763205147816 */ /* 0x000fc60000000014 */
[--C-:B------:R-:W-:Y:S01]  /*1800*/  FFMA R14, R12, R14, R13.reuse ;  /* 0x0000000e0c0e7223 */ /* 0x100fe2000000000d */
[----:B------:R-:W-:Y:S01]  /*1810*/  PRMT R12, R8, 0x7632, R12 ;  /* 0x00007632080c7816 */ /* 0x000fe2000000000c */
[----:B------:R-:W-:Y:S01]  /*1820*/  IMAD.U32 R8, R5, 0x10000, RZ ;  /* 0x0001000005087824 */ /* 0x000fe200078e00ff */
[----:B------:R-:W-:Y:S01]  /*1830*/  PRMT R13, R4, 0x7632, R13 ;  /* 0x00007632040d7816 */ /* 0x000fe2000000000d */
[----:B------:R-:W-:Y:S02]  /*1840*/  IMAD.U32 R20, R20, 0x10000, RZ ;  /* 0x0001000014147824 */ /* 0x000fe400078e00ff */
[----:B------:R-:W-:Y:S02]  /*1850*/  IMAD.U32 R15, R12, 0x10000, RZ ;  /* 0x000100000c0f7824 */ /* 0x000fe400078e00ff */
[----:B------:R-:W-:Y:S02]  /*1860*/  IMAD.U32 R13, R13, 0x10000, RZ ;  /* 0x000100000d0d7824 */ /* 0x000fe400078e00ff */
[C---:B------:R-:W-:Y:S01]  /*1870*/  IMAD.U32 R12, R9.reuse, 0x10000, RZ ;  /* 0x00010000090c7824 */ /* 0x040fe200078e00ff */
[----:B------:R-:W-:Y:S01]  /*1880*/  PRMT R9, R9, 0x7632, R9 ;  /* 0x0000763209097816 */ /* 0x000fe20000000009 */
[----:B------:R-:W-:-:S04]  /*1890*/  FFMA R13, R15, R13, R14 ;  /* 0x0000000d0f0d7223 */ /* 0x000fc8000000000e */
[----:B------:R-:W-:Y:S01]  /*18a0*/  FFMA R8, R12, R8, R13 ;  /* 0x000000080c087223 */ /* 0x000fe2000000000d */
[----:B------:R-:W-:Y:S01]  /*18b0*/  BAR.SYNC.DEFER_BLOCKING 0x0 ;  /* 0x0000000000007b1d */ /* 0x000fe20000010000 */
[----:B------:R-:W-:-:S04]  /*18c0*/  IMAD.U32 R9, R9, 0x10000, RZ ;  /* 0x0001000009097824 */ /* 0x000fc800078e00ff */
[----:B------:R-:W-:Y:S01]  /*18d0*/  FFMA R8, R9, R20, R8 ;  /* 0x0000001409087223 */ /* 0x000fe20000000008 */
[----:B------:R-:W-:Y:S01]  /*18e0*/  SHF.L.U32 R20, R6, 0x10, RZ ;  /* 0x0000001006147819 */ /* 0x000fe200000006ff */
[C---:B------:R-:W-:Y:S01]  /*18f0*/  IMAD.U32 R9, R10.reuse, 0x10000, RZ ;  /* 0x000100000a097824 */ /* 0x040fe200078e00ff */
[----:B------:R-:W-:Y:S02]  /*1900*/  PRMT R10, R10, 0x7632, R10 ;  /* 0x000076320a0a7816 */ /* 0x000fe4000000000a */
[----:B-1----:R-:W-:Y:S01]  /*1910*/  PRMT R6, R6, 0x7632, R6 ;  /* 0x0000763206067816 */ /* 0x002fe20000000006 */
[----:B------:R-:W-:Y:S01]  /*1920*/  FFMA R8, R9, R20, R8 ;  /* 0x0000001409087223 */ /* 0x000fe20000000008 */
[----:B------:R-:W-:-:S04]  /*1930*/  IMAD.WIDE.U32 R20, R21, 0x10, R36 ;  /* 0x0000001015147825 */ /* 0x000fc800078e0024 */
[----:B------:R-:W-:Y:S02]  /*1940*/  IMAD.U32 R5, R10, 0x10000, RZ ;  /* 0x000100000a057824 */ /* 0x000fe400078e00ff */
[----:B------:R-:W-:-:S04]  /*1950*/  IMAD.U32 R6, R6, 0x10000, RZ ;  /* 0x0001000006067824 */ /* 0x000fc800078e00ff */
[----:B------:R-:W-:Y:S01]  /*1960*/  FFMA R4, R5, R6, R8 ;  /* 0x0000000605047223 */ /* 0x000fe20000000008 */
[----:B------:R-:W-:Y:S01]  /*1970*/  IMAD.U32 R5, R11, 0x10000, RZ ;  /* 0x000100000b057824 */ /* 0x000fe200078e00ff */
[----:B------:R-:W-:Y:S01]  /*1980*/  NOP ;  /* 0x0000000000007918 */ /* 0x000fe20000000000 */
[----:B------:R-:W0:Y:S01]  /*1990*/  @P0 LDS.128 R12, [R34] ;  /* 0x00000000220c0984 */ /* 0x000e220000000c00 */
[----:B------:R-:W-:-:S03]  /*19a0*/  IMAD.U32 R6, R7, 0x10000, RZ ;  /* 0x0001000007067824 */ /* 0x000fc600078e00ff */
[----:B------:R-:W2:Y:S04]  /*19b0*/  LDG.E.128 R20, desc[UR36][R20.64] ;  /* 0x0000002414147981 */ /* 0x000ea8000c1e1d00 */
[----:B------:R-:W0:Y:S01]  /*19c0*/  @!P0 LDG.E.128 R12, desc[UR36][R38.64] ;  /* 0x00000024260c8981 */ /* 0x000e22000c1e1d00 */
[----:B------:R-:W-:Y:S01]  /*19d0*/  PRMT R11, R11, 0x7632, R11 ;  /* 0x000076320b0b7816 */ /* 0x000fe2000000000b */
[----:B------:R-:W-:Y:S01]  /*19e0*/  FFMA R4, R5, R6, R4 ;  /* 0x0000000605047223 */ /* 0x000fe20000000004 */
[----:B------:R-:W-:-:S03]  /*19f0*/  PRMT R7, R7, 0x7632, R7 ;  /* 0x0000763207077816 */ /* 0x000fc60000000007 */
[----:B------:R-:W-:Y:S02]  /*1a00*/  IMAD.U32 R11, R11, 0x10000, RZ ;  /* 0x000100000b0b7824 */ /* 0x000fe400078e00ff */
[----:B------:R-:W-:-:S04]  /*1a10*/  IMAD.U32 R7, R7, 0x10000, RZ ;  /* 0x0001000007077824 */ /* 0x000fc800078e00ff */
[----:B------:R-:W-:Y:S01]  /*1a20*/  FFMA R7, R11, R7, R4 ;  /* 0x000000070b077223 */ /* 0x000fe20000000004 */
[----:B------:R-:W-:Y:S02]  /*1a30*/  VIADD R32, R32, 0x2 ;  /* 0x0000000220207836 */ /* 0x000fe40000000000 */
[----:B------:R-:W-:Y:S02]  /*1a40*/  VIADD R33, R33, 0x2 ;  /* 0x0000000221217836 */ /* 0x000fe40000000000 */
[----:B--2---:R-:W-:Y:S01]  /*1a50*/  IMAD.U32 R4, R20, 0x10000, RZ ;  /* 0x0001000014047824 */ /* 0x004fe200078e00ff */
[----:B0-----:R-:W-:-:S05]  /*1a60*/  SHF.L.U32 R5, R12, 0x10, RZ ;  /* 0x000000100c057819 */ /* 0x001fca00000006ff */
[----:B------:R-:W-:Y:S01]  /*1a70*/  FFMA R6, R4, R5, R7 ;  /* 0x0000000504067223 */ /* 0x000fe20000000007 */
[----:B------:R-:W-:Y:S02]  /*1a80*/  PRMT R4, R20, 0x7632, R4 ;  /* 0x0000763214047816 */ /* 0x000fe40000000004 */
[----:B------:R-:W-:-:S03]  /*1a90*/  PRMT R5, R12, 0x7632, R5 ;  /* 0x000076320c057816 */ /* 0x000fc60000000005 */
[----:B------:R-:W-:Y:S02]  /*1aa0*/  IMAD.U32 R7, R4, 0x10000, RZ ;  /* 0x0001000004077824 */ /* 0x000fe400078e00ff */
[----:B------:R-:W-:Y:S02]  /*1ab0*/  IMAD.U32 R5, R5, 0x10000, RZ ;  /* 0x0001000005057824 */ /* 0x000fe400078e00ff */
[----:B------:R-:W-:Y:S02]  /*1ac0*/  IMAD.U32 R4, R21, 0x10000, RZ ;  /* 0x0001000015047824 */ /* 0x000fe400078e00ff */
[----:B------:R-:W-:Y:S01]  /*1ad0*/  FFMA R5, R7, R5, R6 ;  /* 0x0000000507057223 */ /* 0x000fe20000000006 */
[----:B------:R-:W-:Y:S01]  /*1ae0*/  IMAD.U32 R6, R13, 0x10000, RZ ;  /* 0x000100000d067824 */ /* 0x000fe200078e00ff */
[----:B------:R-:W-:Y:S01]  /*1af0*/  PRMT R21, R21, 0x7632, R21 ;  /* 0x0000763215157816 */ /* 0x000fe20000000015 */
[----:B------:R0:W-:Y:S02]  /*1b00*/  @!P0 STS.128 [R34], R12 ;  /* 0x0000000c22008388 */ /* 0x0001e40000000c00 */
[----:B------:R-:W-:Y:S01]  /*1b10*/  FFMA R5, R4, R6, R5 ;  /* 0x0000000604057223 */ /* 0x000fe20000000005 */
[----:B------:R-:W-:Y:S01]  /*1b20*/  PRMT R4, R13, 0x7632, R4 ;  /* 0x000076320d047816 */ /* 0x000fe20000000004 */
[----:B------:R-:W-:Y:S01]  /*1b30*/  IMAD.U32 R6, R21, 0x10000, RZ ;  /* 0x0001000015067824 */ /* 0x000fe200078e00ff */
[----:B------:R-:W-:Y:S01]  /*1b40*/  BAR.SYNC.DEFER_BLOCKING 0x0 ;  /* 0x0000000000007b1d */ /* 0x000fe20000010000 */
[----:B------:R-:W-:-:S02]  /*1b50*/  IADD3 R38, P0, PT, R38, 0x20, RZ ;  /* 0x0000002026267810 */ /* 0x000fc40007f1e0ff */
[----:B------:R-:W-:Y:S02]  /*1b60*/  IMAD.U32 R4, R4, 0x10000, RZ ;  /* 0x0001000004047824 */ /* 0x000fe400078e00ff */
[----:B------:R-:W-:Y:S02]  /*1b70*/  IMAD.U32 R7, R14, 0x10000, RZ ;  /* 0x000100000e077824 */ /* 0x000fe400078e00ff */
[----:B------:R-:W-:Y:S01]  /*1b80*/  FFMA R4, R6, R4, R5 ;  /* 0x0000000406047223 */ /* 0x000fe20000000005 */
[C---:B------:R-:W-:Y:S01]  /*1b90*/  IMAD.U32 R5, R22.reuse, 0x10000, RZ ;  /* 0x0001000016057824 */ /* 0x040fe200078e00ff */
[----:B------:R-:W-:Y:S01]  /*1ba0*/  PRMT R22, R22, 0x7632, R22 ;  /* 0x0000763216167816 */ /* 0x000fe20000000016 */
[----:B------:R-:W-:Y:S01]  /*1bb0*/  IMAD.X R39, RZ, RZ, R39, P0 ;  /* 0x000000ffff277224 */ /* 0x000fe200000e0627 */
[----:B------:R-:W-:Y:S01]  /*1bc0*/  PRMT R6, R14, 0x7632, R6 ;  /* 0x000076320e067816 */ /* 0x000fe20000000006 */
[----:B------:R-:W-:Y:S01]  /*1bd0*/  FFMA R4, R5, R7, R4 ;  /* 0x0000000705047223 */ /* 0x000fe20000000004 */
[----:B------:R-:W-:-:S02]  /*1be0*/  ISETP.NE.AND P0, PT, R32, RZ, PT ;  /* 0x000000ff2000720c */ /* 0x000fc40003f05270 */
[----:B------:R-:W-:Y:S01]  /*1bf0*/  SHF.L.U32 R5, R22, 0x10, RZ ;  /* 0x0000001016057819 */ /* 0x000fe200000006ff */
[----:B------:R-:W-:Y:S01]  /*1c00*/  IMAD.U32 R6, R6, 0x10000, RZ ;  /* 0x0001000006067824 */ /* 0x000fe200078e00ff */
[C---:B------:R-:W-:Y:S01]  /*1c10*/  PRMT R8, R15.reuse, 0x7632, R8 ;  /* 0x000076320f087816 */ /* 0x040fe20000000008 */
[----:B------:R-:W-:Y:S01]  /*1c20*/  IMAD.U32 R9, R15, 0x10000, RZ ;  /* 0x000100000f097824 */ /* 0x000fe200078e00ff */
[C---:B------:R-:W-:Y:S01]  /*1c30*/  PRMT R7, R23.reuse, 0x7632, R7 ;  /* 0x0000763217077816 */ /* 0x040fe20000000007 */
[----:B------:R-:W-:Y:S02]  /*1c40*/  IMAD.U32 R23, R23, 0x10000, RZ ;  /* 0x0001000017177824 */ /* 0x000fe400078e00ff */
[----:B------:R-:W-:Y:S01]  /*1c50*/  FFMA R4, R5, R6, R4 ;  /* 0x0000000605047223 */ /* 0x000fe20000000004 */
[----:B------:R-:W-:Y:S02]  /*1c60*/  IMAD.U32 R8, R8, 0x10000, RZ ;  /* 0x0001000008087824 */ /* 0x000fe400078e00ff */
[----:B------:R-:W-:-:S02]  /*1c70*/  IMAD.U32 R7, R7, 0x10000, RZ ;  /* 0x0001000007077824 */ /* 0x000fc400078e00ff */
[----:B------:R-:W-:Y:S01]  /*1c80*/  FFMA R4, R23, R9, R4 ;  /* 0x0000000917047223 */ /* 0x000fe20000000004 */
[----:B------:R-:W-:-:S03]  /*1c90*/  NOP ;  /* 0x0000000000007918 */ /* 0x000fc60000000000 */
[----:B0-----:R-:W-:Y:S01]  /*1ca0*/  FFMA R13, R7, R8, R4 ;  /* 0x00000008070d7223 */ /* 0x001fe20000000004 */
[----:B------:R-:W-:Y:S01]  /*1cb0*/  IADD3 R34, PT, PT, R34, 0x20, RZ ;  /* 0x0000002022227810 */ /* 0x000fe20007ffe0ff */
[----:B------:R-:W-:Y:S06]  /*1cc0*/  @P0 BRA `(.L_x_17) ;  /* 0xfffffff800a00947 */ /* 0x000fec000383ffff */
[----:B------:R-:W-:-:S07]  /*1cd0*/  IMAD.MOV.U32 R10, RZ, RZ, R16 ;  /* 0x000000ffff0a7224 */ /* 0x000fce00078e0010 */
.L_x_16:
[----:B------:R-:W0:Y:S02]  /*1ce0*/  LDCU UR4, c[0x0][0x3a4] ;  /* 0x00007480ff0477ac */ /* 0x000e240008000800 */
[----:B0-----:R-:W-:-:S09]  /*1cf0*/  ULOP3.LUT UP0, URZ, UR4, 0x100, URZ, 0xc0, !UPT ;  /* 0x0000010004ff7892 */ /* 0x001fd2000f80c0ff */
[----:B------:R-:W-:Y:S05]  /*1d00*/  BRA.U !UP0, `(.L_x_15) ;  /* 0x0000000108c07547 */ /* 0x000fea000b800000 */
[----:B------:R-:W0:Y:S01]  /*1d10*/  S2UR UR5, SR_CgaCtaId ;  /* 0x00000000000579c3 */ /* 0x000e220000008800 */
[----:B------:R-:W-:Y:S01]  /*1d20*/  LOP3.LUT P0, RZ, R28, 0xff, RZ, 0xc0, !PT ;  /* 0x000000ff1cff7812 */ /* 0x000fe2000780c0ff */
[----:B------:R-:W-:Y:S01]  /*1d30*/  UMOV UR4, 0x400 ;  /* 0x0000040000047882 */ /* 0x000fe20000000000 */
[----:B------:R-:W-:-:S04]  /*1d40*/  IMAD R9, R18, 0x20, R29 ;  /* 0x0000002012097824 */ /* 0x000fc800078e021d */
[----:B------:R-:W-:-:S04]  /*1d50*/  IMAD R9, R19, R9, R10 ;  /* 0x0000000913097224 */ /* 0x000fc800078e020a */
[----:B------:R-:W-:-:S04]  /*1d60*/  IMAD.WIDE.U32 R8, R9, 0x10, R36 ;  /* 0x0000001009087825 */ /* 0x000fc800078e0024 */
[----:B------:R-:W-:Y:S01]  /*1d70*/  @!P0 IMAD.WIDE.U32 R14, R10, 0x10, R30 ;  /* 0x000000100a0e8825 */ /* 0x000fe200078e001e */
[----:B0-----:R-:W-:-:S06]  /*1d80*/  ULEA UR4, UR5, UR4, 0x18 ;  /* 0x0000000405047291 */ /* 0x001fcc000f8ec0ff */
[----:B------:R-:W-:Y:S02]  /*1d90*/  LEA R12, R10, UR4, 0x4 ;  /* 0x000000040a0c7c11 */ /* 0x000fe4000f8e20ff */
[----:B------:R-:W2:Y:S04]  /*1da0*/  LDG.E.128 R8, desc[UR36][R8.64] ;  /* 0x0000002408087981 */ /* 0x000ea8000c1e1d00 */
[----:B-1----:R-:W0:Y:S04]  /*1db0*/  @P0 LDS.128 R4, [R12] ;  /* 0x000000000c040984 */ /* 0x002e280000000c00 */
[----:B------:R1:W0:Y:S01]  /*1dc0*/  @!P0 LDG.E.128 R4, desc[UR36][R14.64] ;  /* 0x000000240e048981 */ /* 0x000222000c1e1d00 */
[----:B------:R-:W-:Y:S05]  /*1dd0*/  WARPSYNC.ALL ;  /* 0x0000000000007948 */ /* 0x000fea0003800000 */
[C---:B--2---:R-:W-:Y:S01]  /*1de0*/  PRMT R20, R8.reuse, 0x7632, R20 ;  /* 0x0000763208147816 */ /* 0x044fe20000000014 */
[----:B------:R-:W-:-:S04]  /*1df0*/  IMAD.U32 R22, R8, 0x10000, RZ ;  /* 0x0001000008167824 */ /* 0x000fc800078e00ff */
[----:B------:R-:W-:Y:S02]  /*1e00*/  IMAD.U32 R33, R20, 0x10000, RZ ;  /* 0x0001000014217824 */ /* 0x000fe400078e00ff */
[C---:B------:R-:W-:Y:S01]  /*1e10*/  IMAD.U32 R20, R9.reuse, 0x10000, RZ ;  /* 0x0001000009147824 */ /* 0x040fe200078e00ff */
[----:B------:R-:W-:-:S04]  /*1e20*/  PRMT R9, R9, 0x7632, R9 ;  /* 0x0000763209097816 */ /* 0x000fc80000000009 */
[----:B-1----:R-:W-:Y:S01]  /*1e30*/  SHF.L.U32 R14, R9, 0x10, RZ ;  /* 0x00000010090e7819 */ /* 0x002fe200000006ff */
[C---:B------:R-:W-:Y:S01]  /*1e40*/  IMAD.U32 R9, R10.reuse, 0x10000, RZ ;  /* 0x000100000a097824 */ /* 0x040fe200078e00ff */
[----:B------:R-:W-:Y:S02]  /*1e50*/  PRMT R10, R10, 0x7632, R10 ;  /* 0x000076320a0a7816 */ /* 0x000fe4000000000a */
[C---:B0-----:R-:W-:Y:S01]  /*1e60*/  PRMT R21, R4.reuse, 0x7632, R21 ;  /* 0x0000763204157816 */ /* 0x041fe20000000015 */
[----:B------:R-:W-:Y:S01]  /*1e70*/  IMAD.U32 R23, R4, 0x10000, RZ ;  /* 0x0001000004177824 */ /* 0x000fe200078e00ff */
[----:B------:R-:W-:-:S03]  /*1e80*/  PRMT R8, R5, 0x7632, R8 ;  /* 0x0000763205087816 */ /* 0x000fc60000000008 */
[----:B------:R-:W-:Y:S02]  /*1e90*/  IMAD.U32 R21, R21, 0x10000, RZ ;  /* 0x0001000015157824 */ /* 0x000fe400078e00ff */
[----:B------:R-:W-:Y:S01]  /*1ea0*/  FFMA R22, R22, R23, R13 ;  /* 0x0000001716167223 */ /* 0x000fe2000000000d */
[----:B------:R-:W-:Y:S01]  /*1eb0*/  IMAD.U32 R13, R5, 0x10000, RZ ;  /* 0x00010000050d7824 */ /* 0x000fe200078e00ff */
[----:B------:R0:W-:Y:S02]  /*1ec0*/  @!P0 STS.128 [R12], R4 ;  /* 0x000000040c008388 */ /* 0x0001e40000000c00 */
[----:B------:R-:W-:Y:S01]  /*1ed0*/  FFMA R21, R33, R21, R22 ;  /* 0x0000001521157223 */ /* 0x000fe20000000016 */
[----:B------:R-:W-:-:S03]  /*1ee0*/  IMAD.U32 R8, R8, 0x10000, RZ ;  /* 0x0001000008087824 */ /* 0x000fc600078e00ff */
[----:B------:R-:W-:-:S04]  /*1ef0*/  FFMA R13, R20, R13, R21 ;  /* 0x0000000d140d7223 */ /* 0x000fc80000000015 */
[--C-:B------:R-:W-:Y:S01]  /*1f00*/  FFMA R8, R14, R8, R13.reuse ;  /* 0x000000080e087223 */ /* 0x100fe2000000000d */
[C---:B------:R-:W-:Y:S01]  /*1f10*/  PRMT R13, R6.reuse, 0x7632, R13 ;  /* 0x00007632060d7816 */ /* 0x040fe2000000000d */
[----:B------:R-:W-:-:S04]  /*1f20*/  IMAD.U32 R14, R6, 0x10000, RZ ;  /* 0x00010000060e7824 */ /* 0x000fc800078e00ff */
[----:B------:R-:W-:Y:S01]  /*1f30*/  FFMA R8, R9, R14, R8 ;  /* 0x0000000e09087223 */ /* 0x000fe20000000008 */
[----:B0-----:R-:W-:Y:S02]  /*1f40*/  IMAD.U32 R5, R10, 0x10000, RZ ;  /* 0x000100000a057824 */ /* 0x001fe400078e00ff */
[----:B------:R-:W-:Y:S01]  /*1f50*/  IMAD.U32 R13, R13, 0x10000, RZ ;  /* 0x000100000d0d7824 */ /* 0x000fe200078e00ff */
[C---:B------:R-:W-:Y:S01]  /*1f60*/  PRMT R9, R7.reuse, 0x7632, R9 ;  /* 0x0000763207097816 */ /* 0x040fe20000000009 */
[----:B------:R-:W-:Y:S01]  /*1f70*/  IMAD.U32 R7, R7, 0x10000, RZ ;  /* 0x0001000007077824 */ /* 0x000fe200078e00ff */
[C---:B------:R-:W-:Y:S01]  /*1f80*/  PRMT R4, R11.reuse, 0x7632, R4 ;  /* 0x000076320b047816 */ /* 0x040fe20000000004 */
[----:B------:R-:W-:Y:S02]  /*1f90*/  IMAD.U32 R6, R11, 0x10000, RZ ;  /* 0x000100000b067824 */ /* 0x000fe400078e00ff */
[----:B------:R-:W-:Y:S01]  /*1fa0*/  FFMA R5, R5, R13, R8 ;  /* 0x0000000d05057223 */ /* 0x000fe20000000008 */
[----:B------:R-:W-:Y:S01]  /*1fb0*/  SHF.L.U32 R9, R9, 0x10, RZ ;  /* 0x0000001009097819 */ /* 0x000fe200000006ff */
[----:B------:R-:W-:-:S02]  /*1fc0*/  IMAD.U32 R4, R4, 0x10000, RZ ;  /* 0x0001000004047824 */ /* 0x000fc400078e00ff */
[----:B------:R-:W-:-:S04]  /*1fd0*/  FFMA R5, R6, R7, R5 ;  /* 0x0000000706057223 */ /* 0x000fc80000000005 */
[----:B------:R-:W-:Y:S01]  /*1fe0*/  FFMA R13, R4, R9, R5 ;  /* 0x00000009040d7223 */ /* 0x000fe20000000005 */
[----:B------:R-:W-:Y:S06]  /*1ff0*/  BAR.SYNC.DEFER_BLOCKING 0x0 ;  /* 0x0000000000007b1d */ /* 0x000fec0000010000 */
[----:B------:R-:W-:Y:S01]  /*2000*/  NOP ;  /* 0x0000000000007918 */ /* 0x000fe20000000000 */
.L_x_15:
[----:B------:R0:W-:Y:S01]  /*2010*/  STS [R24], RZ ;  /* 0x000000ff18007388 */ /* 0x0001e20000000800 */
[----:B------:R-:W-:-:S13]  /*2020*/  ISETP.NE.AND P0, PT, R17, RZ, PT ;  /* 0x000000ff1100720c */ /* 0x000fda0003f05270 */
.L_x_18:
[----:B------:R-:W2:Y:S02]  /*2030*/  LDS R4, [R24] ;  /* 0x0000000018047984 */ /* 0x000ea40000000800 */
[----:B--2---:R-:W-:-:S05]  /*2040*/  FADD R5, R13, R4 ;  /* 0x000000040d057221 */ /* 0x004fca0000000000 */
[----:B------:R-:W2:Y:S02]  /*2050*/  ATOMS.CAST.SPIN P1, [R24], R4, R5 ;  /* 0x000000041800758d */ /* 0x000ea40001820005 */
[----:B--2---:R-:W-:Y:S05]  /*2060*/  @!P1 BRA `(.L_x_18) ;  /* 0xfffffffc00f09947 */ /* 0x004fea000383ffff */
[----:B------:R-:W-:Y:S05]  /*2070*/  WARPSYNC.ALL ;  /* 0x0000000000007948 */ /* 0x000fea0003800000 */
[----:B------:R-:W-:Y:S01]  /*2080*/  BAR.SYNC.DEFER_BLOCKING 0x0 ;  /* 0x0000000000007b1d */ /* 0x000fe20000010000 */
[----:B------:R-:W-:-:S05]  /*2090*/  IMAD.MOV.U32 R28, RZ, RZ, 0x1 ;  /* 0x00000001ff1c7424 */ /* 0x000fca00078e00ff */
[----:B------:R-:W-:Y:S05]  /*20a0*/  @P0 BRA `(.L_x_14) ;  /* 0x00000000002c0947 */ /* 0x000fea0003800000 */
[----:B------:R-:W1:Y:S01]  /*20b0*/  LDS R5, [R24] ;  /* 0x0000000018057984 */ /* 0x000e620000000800 */
[----:B------:R-:W2:Y:S01]  /*20c0*/  LDCU UR6, c[0x0][0x3a8] ;  /* 0x00007500ff0677ac */ /* 0x000ea20008000800 */
[----:B------:R-:W-:Y:S01]  /*20d0*/  IMAD R4, R18, 0x20, R29 ;  /* 0x0000002012047824 */ /* 0x000fe200078e021d */
[----:B------:R-:W3:Y:S03]  /*20e0*/  LDCU.64 UR4, c[0x0][0x398] ;  /* 0x00007300ff0477ac */ /* 0x000ee60008000a00 */
[----:B--2---:R-:W-:-:S05]  /*20f0*/  IMAD R7, R4, UR6, RZ ;  /* 0x0000000604077c24 */ /* 0x004fca000f8e02ff */
[----:B------:R-:W-:-:S05]  /*2100*/  IADD3 R7, P0, PT, R7, R2, RZ ;  /* 0x0000000207077210 */ /* 0x000fca0007f1e0ff */
[----:B------:R-:W-:Y:S01]  /*2110*/  IMAD.X R8, RZ, RZ, RZ, P0 ;  /* 0x000000ffff087224 */ /* 0x000fe200000e06ff */
[C---:B---3--:R-:W-:Y:S02]  /*2120*/  LEA R4, P0, R7.reuse, UR4, 0x1 ;  /* 0x0000000407047c11 */ /* 0x048fe4000f8008ff */
[----:B-1----:R-:W-:Y:S02]  /*2130*/  F2FP.BF16.F32.PACK_AB R6, RZ, R5 ;  /* 0x00000005ff06723e */ /* 0x002fe400000010ff */
[----:B------:R-:W-:-:S05]  /*2140*/  LEA.HI.X R5, R7, UR5, R8, 0x1, P0 ;  /* 0x0000000507057c11 */ /* 0x000fca00080f0c08 */
[----:B------:R2:W-:Y:S04]  /*2150*/  STG.E.U16 desc[UR36][R4.64], R6 ;  /* 0x0000000604007986 */ /* 0x0005e8000c101524 */
.L_x_14:
[----:B------:R-:W-:Y:S05]  /*2160*/  BSYNC.RECONVERGENT B2 ;  /* 0x0000000000027941 */ /* 0x000fea0003800200 */
.L_x_13:
[----:B------:R-:W-:Y:S01]  /*2170*/  ISETP.GT.U32.AND P0, PT, R27, 0x1, PT ;  /* 0x000000011b00780c */ /* 0x000fe20003f04070 */
[----:B------:R-:W-:Y:S01]  /*2180*/  VIADD R29, R29, 0x1 ;  /* 0x000000011d1d7836 */ /* 0x000fe20000000000 */
[----:B------:R-:W-:-:S11]  /*2190*/  SHF.R.U32.HI R27, RZ, 0x1, R27 ;  /* 0x00000001ff1b7819 */ /* 0x000fd6000001161b */
[----:B------:R-:W-:Y:S05]  /*21a0*/  @P0 BRA `(.L_x_19) ;  /* 0xfffffff4000c0947 */ /* 0x000fea000383ffff */
.L_x_12:
[----:B------:R-:W-:Y:S05]  /*21b0*/  BSYNC.RECONVERGENT B1 ;  /* 0x0000000000017941 */ /* 0x000fea0003800200 */
.L_x_11:
[----:B------:R-:W-:-:S05]  /*21c0*/  VIADD R18, R18, 0x1 ;  /* 0x0000000112127836 */ /* 0x000fca0000000000 */
[----:B------:R-:W-:-:S13]  /*21d0*/  ISETP.NE.AND P0, PT, R18, 0x8, PT ;  /* 0x000000081200780c */ /* 0x000fda0003f05270 */
[----:B------:R-:W-:Y:S05]  /*21e0*/  @P0 BRA `(.L_x_20) ;  /* 0xfffffff000e40947 */ /* 0x000fea000383ffff */
[----:B------:R-:W-:Y:S05]  /*21f0*/  BSYNC.RECONVERGENT B0 ;  /* 0x0000000000007941 */ /* 0x000fea0003800200 */
.L_x_10:
[----:B------:R-:W-:-:S03]  /*2200*/  UMOV UR4, 0xffffffff ;  /* 0xffffffff00047882 */ /* 0x000fc60000000000 */
[----:B------:R-:W-:Y:S05]  /*2210*/  BRA.CONV UR4, `(.L_x_21) ;  /* 0x0000000304147947 */ /* 0x000fea000b800000 */
[----:B------:R-:W-:-:S07]  /*2220*/  IMAD.MOV.U32 R15, RZ, RZ, -0x1 ;  /* 0xffffffffff0f7424 */ /* 0x000fce00078e00ff */
[----:B012---:R-:W-:Y:S05]  /*2230*/  WARPSYNC.COLLECTIVE R15, `(.L_x_22) ;  /* 0x000000000f087348 */ /* 0x007fea0003c00000 */
[----:B------:R-:W-:Y:S01]  /*2240*/  NOP ;  /* 0x0000000000007918 */ /* 0x000fe20000000000 */
[----:B012---:R-:W-:Y:S05]  /*2250*/  ENDCOLLECTIVE ;  /* 0x000000000000791b */ /* 0x007fea0003800000 */
.L_x_22:
[----:B------:R-:W-:Y:S05]  /*2260*/  EXIT ;  /* 0x000000000000794d */ /* 0x000fea0003800000 */
.L_x_21:
[----:B------:R-:W-:Y:S01]  /*2270*/  NOP ;  /* 0x0000000000007918 */ /* 0x000fe20000000000 */
[----:B------:R-:W-:Y:S05]  /*2280*/  EXIT ;  /* 0x000000000000794d */ /* 0x000fea0003800000 */
.L_x_23:
[----:B------:R-:W-:-:S00]  /*2290*/  BRA `(.L_x_23) ;  /* 0xfffffffc00fc7947 */ /* 0x000fc0000383ffff */
[----:B------:R-:W-:-:S00]  /*22a0*/  NOP ;  /* 0x0000000000007918 */ /* 0x000fc00000000000 */
        /* <DEDUP_REMOVED lines=13> */
.L_x_24:


//--------------------- .nv.global.init           --------------------------
	.section	.nv.global.init,"aw",@progbits
.nv.global.init:
	.type		$str,@object
	.size		$str,(.L_0 - $str)
$str:
        /*0000*/ 	.byte	0x48, 0x49, 0x2c, 0x20, 0x59, 0x20, 0x3d, 0x20, 0x25, 0x64, 0x0a, 0x00
.L_0:


//--------------------- .nv.shared._Z11ffn_fuse_23P13__nv_bfloat16S0_S0_S0_jjjf --------------------------
	.section	.nv.shared._Z11ffn_fuse_23P13__nv_bfloat16S0_S0_S0_jjjf,"aw",@nobits
	.sectionflags	@""
	.align	16
.nv.shared._Z11ffn_fuse_23P13__nv_bfloat16S0_S0_S0_jjjf:
	.zero		1408


//--------------------- .nv.shared.reserved.0     --------------------------
	.section	.nv.shared.reserved.0,"aw",@nobits
	.weak		__nv_reservedSMEM_offset_0_alias
	.size		__nv_reservedSMEM_offset_0_alias, 0, 64
	.other		__nv_reservedSMEM_offset_0_alias,@"STO_CUDA_RESERVED_SHARED STV_DEFAULT"
__nv_reservedSMEM_offset_0_alias:
	.zero		0
	.zero		64


//--------------------- .nv.constant0._Z11ffn_fuse_23P13__nv_bfloat16S0_S0_S0_jjjf --------------------------
	.section	.nv.constant0._Z11ffn_fuse_23P13__nv_bfloat16S0_S0_S0_jjjf,"a",@progbits
	.sectionflags	@""
	.align	4
.nv.constant0._Z11ffn_fuse_23P13__nv_bfloat16S0_S0_S0_jjjf:
	.zero		944


//--------------------- SYMBOLS --------------------------

	.type		.nv.reservedSmem.offset0,@object
	.size		.nv.reservedSmem.offset0,0x4
	.type		.nv.reservedSmem.cap,@object
	.size		.nv.reservedSmem.cap,0x4
	.type		vprintf,@function
